//
// Generated by NVIDIA NVVM Compiler
//
// Compiler Build ID: CL-36424714
// Cuda compilation tools, release 13.0, V13.0.88
// Based on NVVM 20.0.0
//

.version 9.0
.target sm_100
.address_size 64

	// .globl	_Z18monte_carlo_kernelPfiiffffffff
.global .align 4 .b8 precalc_xorwow_matrix[102400];
.global .align 4 .b8 precalc_xorwow_offset_matrix[102400];
.global .align 4 .b8 mrg32k3aM1[2304];
.global .align 4 .b8 mrg32k3aM2[2304];
.global .align 4 .b8 mrg32k3aM1SubSeq[2016];
.global .align 4 .b8 mrg32k3aM2SubSeq[2016];
.global .align 4 .b8 mrg32k3aM1Seq[2304];
.global .align 4 .b8 mrg32k3aM2Seq[2304];
.const .align 8 .b8 __cr_lgamma_table[72];
.extern .shared .align 16 .b8 sharedData[];

.visible .entry _Z18monte_carlo_kernelPfiiffffffff(
	.param .u64 .ptr .align 1 _Z18monte_carlo_kernelPfiiffffffff_param_0,
	.param .u32 _Z18monte_carlo_kernelPfiiffffffff_param_1,
	.param .u32 _Z18monte_carlo_kernelPfiiffffffff_param_2,
	.param .f32 _Z18monte_carlo_kernelPfiiffffffff_param_3,
	.param .f32 _Z18monte_carlo_kernelPfiiffffffff_param_4,
	.param .f32 _Z18monte_carlo_kernelPfiiffffffff_param_5,
	.param .f32 _Z18monte_carlo_kernelPfiiffffffff_param_6,
	.param .f32 _Z18monte_carlo_kernelPfiiffffffff_param_7,
	.param .f32 _Z18monte_carlo_kernelPfiiffffffff_param_8,
	.param .f32 _Z18monte_carlo_kernelPfiiffffffff_param_9,
	.param .f32 _Z18monte_carlo_kernelPfiiffffffff_param_10
)
{
	.local .align 8 .b8 	__local_depot0[48];
	.reg .b64 	%SP;
	.reg .b64 	%SPL;
	.reg .pred 	%p<79>;
	.reg .b32 	%r<1312>;
	.reg .b32 	%f<171>;
	.reg .b64 	%rd<30>;

	mov.u64 	%SPL, __local_depot0;
	ld.param.u32 	%r574, [_Z18monte_carlo_kernelPfiiffffffff_param_2];
	ld.param.f32 	%f10, [_Z18monte_carlo_kernelPfiiffffffff_param_3];
	ld.param.f32 	%f167, [_Z18monte_carlo_kernelPfiiffffffff_param_4];
	ld.param.f32 	%f168, [_Z18monte_carlo_kernelPfiiffffffff_param_5];
	add.u64 	%rd1, %SPL, 0;
	mov.u32 	%r575, %ctaid.x;
	mov.u32 	%r576, %ntid.x;
	mov.u32 	%r577, %tid.x;
	mad.lo.s32 	%r578, %r575, %r576, %r577;
	// begin inline asm
	mov.u64 	%rd11, %clock64;
	// end inline asm
	cvt.s64.s32 	%rd2, %r578;
	add.s64 	%rd13, %rd11, %rd2;
	cvt.u32.u64 	%r579, %rd13;
	xor.b32  	%r580, %r579, -1429050551;
	mul.lo.s32 	%r1, %r580, 1099087573;
	{ .reg .b32 tmp; mov.b64 {tmp, %r581}, %rd13; }
	xor.b32  	%r2, %r581, -136515619;
	mul.lo.s32 	%r582, %r2, -1703105765;
	add.s32 	%r583, %r1, %r582;
	add.s32 	%r1308, %r583, 6615241;
	add.s32 	%r1031, %r1, 123456789;
	st.local.v2.u32 	[%rd1], {%r1308, %r1031};
	xor.b32  	%r1030, %r1, 362436069;
	add.s32 	%r1029, %r582, 521288629;
	st.local.v2.u32 	[%rd1+8], {%r1030, %r1029};
	xor.b32  	%r1028, %r582, 88675123;
	add.s32 	%r1027, %r1, 5783321;
	st.local.v2.u32 	[%rd1+16], {%r1028, %r1027};
	setp.eq.s32 	%p1, %r578, 0;
	@%p1 bra 	$L__BB0_115;
	mov.b32 	%r1014, 0;
	mov.u64 	%rd29, %rd2;
$L__BB0_2:
	mov.u64 	%rd3, %rd29;
	and.b64  	%rd4, %rd3, 3;
	setp.eq.s64 	%p2, %rd4, 0;
	@%p2 bra 	$L__BB0_114;
	mul.wide.u32 	%rd14, %r1014, 3200;
	mov.u64 	%rd15, precalc_xorwow_matrix;
	add.s64 	%rd5, %rd15, %rd14;
	mov.b32 	%r1027, 0;
	mov.u32 	%r1028, %r1027;
	mov.u32 	%r1029, %r1027;
	mov.u32 	%r1030, %r1027;
	mov.u32 	%r1031, %r1027;
	mov.u32 	%r1020, %r1027;
$L__BB0_4:
	mul.wide.u32 	%rd16, %r1020, 4;
	add.s64 	%rd17, %rd1, %rd16;
	ld.local.u32 	%r21, [%rd17+4];
	shl.b32 	%r22, %r1020, 5;
	mov.b32 	%r1026, 0;
$L__BB0_5:
	.pragma "nounroll";
	shr.u32 	%r587, %r21, %r1026;
	and.b32  	%r588, %r587, 1;
	setp.eq.b32 	%p3, %r588, 1;
	not.pred 	%p4, %p3;
	add.s32 	%r589, %r22, %r1026;
	mul.lo.s32 	%r590, %r589, 5;
	mul.wide.u32 	%rd18, %r590, 4;
	add.s64 	%rd6, %rd5, %rd18;
	@%p4 bra 	$L__BB0_7;
	ld.global.u32 	%r591, [%rd6];
	xor.b32  	%r1031, %r1031, %r591;
	ld.global.u32 	%r592, [%rd6+4];
	xor.b32  	%r1030, %r1030, %r592;
	ld.global.u32 	%r593, [%rd6+8];
	xor.b32  	%r1029, %r1029, %r593;
	ld.global.u32 	%r594, [%rd6+12];
	xor.b32  	%r1028, %r1028, %r594;
	ld.global.u32 	%r595, [%rd6+16];
	xor.b32  	%r1027, %r1027, %r595;
$L__BB0_7:
	and.b32  	%r597, %r587, 2;
	setp.eq.s32 	%p5, %r597, 0;
	@%p5 bra 	$L__BB0_9;
	ld.global.u32 	%r598, [%rd6+20];
	xor.b32  	%r1031, %r1031, %r598;
	ld.global.u32 	%r599, [%rd6+24];
	xor.b32  	%r1030, %r1030, %r599;
	ld.global.u32 	%r600, [%rd6+28];
	xor.b32  	%r1029, %r1029, %r600;
	ld.global.u32 	%r601, [%rd6+32];
	xor.b32  	%r1028, %r1028, %r601;
	ld.global.u32 	%r602, [%rd6+36];
	xor.b32  	%r1027, %r1027, %r602;
$L__BB0_9:
	and.b32  	%r604, %r587, 4;
	setp.eq.s32 	%p6, %r604, 0;
	@%p6 bra 	$L__BB0_11;
	ld.global.u32 	%r605, [%rd6+40];
	xor.b32  	%r1031, %r1031, %r605;
	ld.global.u32 	%r606, [%rd6+44];
	xor.b32  	%r1030, %r1030, %r606;
	ld.global.u32 	%r607, [%rd6+48];
	xor.b32  	%r1029, %r1029, %r607;
	ld.global.u32 	%r608, [%rd6+52];
	xor.b32  	%r1028, %r1028, %r608;
	ld.global.u32 	%r609, [%rd6+56];
	xor.b32  	%r1027, %r1027, %r609;
$L__BB0_11:
	and.b32  	%r611, %r587, 8;
	setp.eq.s32 	%p7, %r611, 0;
	@%p7 bra 	$L__BB0_13;
	ld.global.u32 	%r612, [%rd6+60];
	xor.b32  	%r1031, %r1031, %r612;
	ld.global.u32 	%r613, [%rd6+64];
	xor.b32  	%r1030, %r1030, %r613;
	ld.global.u32 	%r614, [%rd6+68];
	xor.b32  	%r1029, %r1029, %r614;
	ld.global.u32 	%r615, [%rd6+72];
	xor.b32  	%r1028, %r1028, %r615;
	ld.global.u32 	%r616, [%rd6+76];
	xor.b32  	%r1027, %r1027, %r616;
$L__BB0_13:
	and.b32  	%r618, %r587, 16;
	setp.eq.s32 	%p8, %r618, 0;
	@%p8 bra 	$L__BB0_15;
	ld.global.u32 	%r619, [%rd6+80];
	xor.b32  	%r1031, %r1031, %r619;
	ld.global.u32 	%r620, [%rd6+84];
	xor.b32  	%r1030, %r1030, %r620;
	ld.global.u32 	%r621, [%rd6+88];
	xor.b32  	%r1029, %r1029, %r621;
	ld.global.u32 	%r622, [%rd6+92];
	xor.b32  	%r1028, %r1028, %r622;
	ld.global.u32 	%r623, [%rd6+96];
	xor.b32  	%r1027, %r1027, %r623;
$L__BB0_15:
	and.b32  	%r625, %r587, 32;
	setp.eq.s32 	%p9, %r625, 0;
	@%p9 bra 	$L__BB0_17;
	ld.global.u32 	%r626, [%rd6+100];
	xor.b32  	%r1031, %r1031, %r626;
	ld.global.u32 	%r627, [%rd6+104];
	xor.b32  	%r1030, %r1030, %r627;
	ld.global.u32 	%r628, [%rd6+108];
	xor.b32  	%r1029, %r1029, %r628;
	ld.global.u32 	%r629, [%rd6+112];
	xor.b32  	%r1028, %r1028, %r629;
	ld.global.u32 	%r630, [%rd6+116];
	xor.b32  	%r1027, %r1027, %r630;
$L__BB0_17:
	and.b32  	%r632, %r587, 64;
	setp.eq.s32 	%p10, %r632, 0;
	@%p10 bra 	$L__BB0_19;
	ld.global.u32 	%r633, [%rd6+120];
	xor.b32  	%r1031, %r1031, %r633;
	ld.global.u32 	%r634, [%rd6+124];
	xor.b32  	%r1030, %r1030, %r634;
	ld.global.u32 	%r635, [%rd6+128];
	xor.b32  	%r1029, %r1029, %r635;
	ld.global.u32 	%r636, [%rd6+132];
	xor.b32  	%r1028, %r1028, %r636;
	ld.global.u32 	%r637, [%rd6+136];
	xor.b32  	%r1027, %r1027, %r637;
$L__BB0_19:
	and.b32  	%r639, %r587, 128;
	setp.eq.s32 	%p11, %r639, 0;
	@%p11 bra 	$L__BB0_21;
	ld.global.u32 	%r640, [%rd6+140];
	xor.b32  	%r1031, %r1031, %r640;
	ld.global.u32 	%r641, [%rd6+144];
	xor.b32  	%r1030, %r1030, %r641;
	ld.global.u32 	%r642, [%rd6+148];
	xor.b32  	%r1029, %r1029, %r642;
	ld.global.u32 	%r643, [%rd6+152];
	xor.b32  	%r1028, %r1028, %r643;
	ld.global.u32 	%r644, [%rd6+156];
	xor.b32  	%r1027, %r1027, %r644;
$L__BB0_21:
	and.b32  	%r646, %r587, 256;
	setp.eq.s32 	%p12, %r646, 0;
	@%p12 bra 	$L__BB0_23;
	ld.global.u32 	%r647, [%rd6+160];
	xor.b32  	%r1031, %r1031, %r647;
	ld.global.u32 	%r648, [%rd6+164];
	xor.b32  	%r1030, %r1030, %r648;
	ld.global.u32 	%r649, [%rd6+168];
	xor.b32  	%r1029, %r1029, %r649;
	ld.global.u32 	%r650, [%rd6+172];
	xor.b32  	%r1028, %r1028, %r650;
	ld.global.u32 	%r651, [%rd6+176];
	xor.b32  	%r1027, %r1027, %r651;
$L__BB0_23:
	and.b32  	%r653, %r587, 512;
	setp.eq.s32 	%p13, %r653, 0;
	@%p13 bra 	$L__BB0_25;
	ld.global.u32 	%r654, [%rd6+180];
	xor.b32  	%r1031, %r1031, %r654;
	ld.global.u32 	%r655, [%rd6+184];
	xor.b32  	%r1030, %r1030, %r655;
	ld.global.u32 	%r656, [%rd6+188];
	xor.b32  	%r1029, %r1029, %r656;
	ld.global.u32 	%r657, [%rd6+192];
	xor.b32  	%r1028, %r1028, %r657;
	ld.global.u32 	%r658, [%rd6+196];
	xor.b32  	%r1027, %r1027, %r658;
$L__BB0_25:
	and.b32  	%r660, %r587, 1024;
	setp.eq.s32 	%p14, %r660, 0;
	@%p14 bra 	$L__BB0_27;
	ld.global.u32 	%r661, [%rd6+200];
	xor.b32  	%r1031, %r1031, %r661;
	ld.global.u32 	%r662, [%rd6+204];
	xor.b32  	%r1030, %r1030, %r662;
	ld.global.u32 	%r663, [%rd6+208];
	xor.b32  	%r1029, %r1029, %r663;
	ld.global.u32 	%r664, [%rd6+212];
	xor.b32  	%r1028, %r1028, %r664;
	ld.global.u32 	%r665, [%rd6+216];
	xor.b32  	%r1027, %r1027, %r665;
$L__BB0_27:
	and.b32  	%r667, %r587, 2048;
	setp.eq.s32 	%p15, %r667, 0;
	@%p15 bra 	$L__BB0_29;
	ld.global.u32 	%r668, [%rd6+220];
	xor.b32  	%r1031, %r1031, %r668;
	ld.global.u32 	%r669, [%rd6+224];
	xor.b32  	%r1030, %r1030, %r669;
	ld.global.u32 	%r670, [%rd6+228];
	xor.b32  	%r1029, %r1029, %r670;
	ld.global.u32 	%r671, [%rd6+232];
	xor.b32  	%r1028, %r1028, %r671;
	ld.global.u32 	%r672, [%rd6+236];
	xor.b32  	%r1027, %r1027, %r672;
$L__BB0_29:
	and.b32  	%r674, %r587, 4096;
	setp.eq.s32 	%p16, %r674, 0;
	@%p16 bra 	$L__BB0_31;
	ld.global.u32 	%r675, [%rd6+240];
	xor.b32  	%r1031, %r1031, %r675;
	ld.global.u32 	%r676, [%rd6+244];
	xor.b32  	%r1030, %r1030, %r676;
	ld.global.u32 	%r677, [%rd6+248];
	xor.b32  	%r1029, %r1029, %r677;
	ld.global.u32 	%r678, [%rd6+252];
	xor.b32  	%r1028, %r1028, %r678;
	ld.global.u32 	%r679, [%rd6+256];
	xor.b32  	%r1027, %r1027, %r679;
$L__BB0_31:
	and.b32  	%r681, %r587, 8192;
	setp.eq.s32 	%p17, %r681, 0;
	@%p17 bra 	$L__BB0_33;
	ld.global.u32 	%r682, [%rd6+260];
	xor.b32  	%r1031, %r1031, %r682;
	ld.global.u32 	%r683, [%rd6+264];
	xor.b32  	%r1030, %r1030, %r683;
	ld.global.u32 	%r684, [%rd6+268];
	xor.b32  	%r1029, %r1029, %r684;
	ld.global.u32 	%r685, [%rd6+272];
	xor.b32  	%r1028, %r1028, %r685;
	ld.global.u32 	%r686, [%rd6+276];
	xor.b32  	%r1027, %r1027, %r686;
$L__BB0_33:
	and.b32  	%r688, %r587, 16384;
	setp.eq.s32 	%p18, %r688, 0;
	@%p18 bra 	$L__BB0_35;
	ld.global.u32 	%r689, [%rd6+280];
	xor.b32  	%r1031, %r1031, %r689;
	ld.global.u32 	%r690, [%rd6+284];
	xor.b32  	%r1030, %r1030, %r690;
	ld.global.u32 	%r691, [%rd6+288];
	xor.b32  	%r1029, %r1029, %r691;
	ld.global.u32 	%r692, [%rd6+292];
	xor.b32  	%r1028, %r1028, %r692;
	ld.global.u32 	%r693, [%rd6+296];
	xor.b32  	%r1027, %r1027, %r693;
$L__BB0_35:
	and.b32  	%r695, %r587, 32768;
	setp.eq.s32 	%p19, %r695, 0;
	@%p19 bra 	$L__BB0_37;
	ld.global.u32 	%r696, [%rd6+300];
	xor.b32  	%r1031, %r1031, %r696;
	ld.global.u32 	%r697, [%rd6+304];
	xor.b32  	%r1030, %r1030, %r697;
	ld.global.u32 	%r698, [%rd6+308];
	xor.b32  	%r1029, %r1029, %r698;
	ld.global.u32 	%r699, [%rd6+312];
	xor.b32  	%r1028, %r1028, %r699;
	ld.global.u32 	%r700, [%rd6+316];
	xor.b32  	%r1027, %r1027, %r700;
$L__BB0_37:
	add.s32 	%r1026, %r1026, 16;
	setp.ne.s32 	%p20, %r1026, 32;
	@%p20 bra 	$L__BB0_5;
	mad.lo.s32 	%r701, %r1020, -31, %r22;
	add.s32 	%r1020, %r701, 1;
	setp.ne.s32 	%p21, %r1020, 5;
	@%p21 bra 	$L__BB0_4;
	st.local.u32 	[%rd1+4], %r1031;
	st.local.v2.u32 	[%rd1+8], {%r1030, %r1029};
	st.local.v2.u32 	[%rd1+16], {%r1028, %r1027};
	setp.eq.s64 	%p22, %rd4, 1;
	@%p22 bra 	$L__BB0_114;
	mov.b32 	%r1027, 0;
	mov.u32 	%r1028, %r1027;
	mov.u32 	%r1029, %r1027;
	mov.u32 	%r1030, %r1027;
	mov.u32 	%r1031, %r1027;
	mov.u32 	%r1112, %r1027;
$L__BB0_41:
	mul.wide.u32 	%rd19, %r1112, 4;
	add.s64 	%rd20, %rd1, %rd19;
	ld.local.u32 	%r197, [%rd20+4];
	shl.b32 	%r198, %r1112, 5;
	mov.b32 	%r1118, 0;
$L__BB0_42:
	.pragma "nounroll";
	shr.u32 	%r704, %r197, %r1118;
	and.b32  	%r705, %r704, 1;
	setp.eq.b32 	%p23, %r705, 1;
	not.pred 	%p24, %p23;
	add.s32 	%r706, %r198, %r1118;
	mul.lo.s32 	%r707, %r706, 5;
	mul.wide.u32 	%rd21, %r707, 4;
	add.s64 	%rd7, %rd5, %rd21;
	@%p24 bra 	$L__BB0_44;
	ld.global.u32 	%r708, [%rd7];
	xor.b32  	%r1031, %r1031, %r708;
	ld.global.u32 	%r709, [%rd7+4];
	xor.b32  	%r1030, %r1030, %r709;
	ld.global.u32 	%r710, [%rd7+8];
	xor.b32  	%r1029, %r1029, %r710;
	ld.global.u32 	%r711, [%rd7+12];
	xor.b32  	%r1028, %r1028, %r711;
	ld.global.u32 	%r712, [%rd7+16];
	xor.b32  	%r1027, %r1027, %r712;
$L__BB0_44:
	and.b32  	%r714, %r704, 2;
	setp.eq.s32 	%p25, %r714, 0;
	@%p25 bra 	$L__BB0_46;
	ld.global.u32 	%r715, [%rd7+20];
	xor.b32  	%r1031, %r1031, %r715;
	ld.global.u32 	%r716, [%rd7+24];
	xor.b32  	%r1030, %r1030, %r716;
	ld.global.u32 	%r717, [%rd7+28];
	xor.b32  	%r1029, %r1029, %r717;
	ld.global.u32 	%r718, [%rd7+32];
	xor.b32  	%r1028, %r1028, %r718;
	ld.global.u32 	%r719, [%rd7+36];
	xor.b32  	%r1027, %r1027, %r719;
$L__BB0_46:
	and.b32  	%r721, %r704, 4;
	setp.eq.s32 	%p26, %r721, 0;
	@%p26 bra 	$L__BB0_48;
	ld.global.u32 	%r722, [%rd7+40];
	xor.b32  	%r1031, %r1031, %r722;
	ld.global.u32 	%r723, [%rd7+44];
	xor.b32  	%r1030, %r1030, %r723;
	ld.global.u32 	%r724, [%rd7+48];
	xor.b32  	%r1029, %r1029, %r724;
	ld.global.u32 	%r725, [%rd7+52];
	xor.b32  	%r1028, %r1028, %r725;
	ld.global.u32 	%r726, [%rd7+56];
	xor.b32  	%r1027, %r1027, %r726;
$L__BB0_48:
	and.b32  	%r728, %r704, 8;
	setp.eq.s32 	%p27, %r728, 0;
	@%p27 bra 	$L__BB0_50;
	ld.global.u32 	%r729, [%rd7+60];
	xor.b32  	%r1031, %r1031, %r729;
	ld.global.u32 	%r730, [%rd7+64];
	xor.b32  	%r1030, %r1030, %r730;
	ld.global.u32 	%r731, [%rd7+68];
	xor.b32  	%r1029, %r1029, %r731;
	ld.global.u32 	%r732, [%rd7+72];
	xor.b32  	%r1028, %r1028, %r732;
	ld.global.u32 	%r733, [%rd7+76];
	xor.b32  	%r1027, %r1027, %r733;
$L__BB0_50:
	and.b32  	%r735, %r704, 16;
	setp.eq.s32 	%p28, %r735, 0;
	@%p28 bra 	$L__BB0_52;
	ld.global.u32 	%r736, [%rd7+80];
	xor.b32  	%r1031, %r1031, %r736;
	ld.global.u32 	%r737, [%rd7+84];
	xor.b32  	%r1030, %r1030, %r737;
	ld.global.u32 	%r738, [%rd7+88];
	xor.b32  	%r1029, %r1029, %r738;
	ld.global.u32 	%r739, [%rd7+92];
	xor.b32  	%r1028, %r1028, %r739;
	ld.global.u32 	%r740, [%rd7+96];
	xor.b32  	%r1027, %r1027, %r740;
$L__BB0_52:
	and.b32  	%r742, %r704, 32;
	setp.eq.s32 	%p29, %r742, 0;
	@%p29 bra 	$L__BB0_54;
	ld.global.u32 	%r743, [%rd7+100];
	xor.b32  	%r1031, %r1031, %r743;
	ld.global.u32 	%r744, [%rd7+104];
	xor.b32  	%r1030, %r1030, %r744;
	ld.global.u32 	%r745, [%rd7+108];
	xor.b32  	%r1029, %r1029, %r745;
	ld.global.u32 	%r746, [%rd7+112];
	xor.b32  	%r1028, %r1028, %r746;
	ld.global.u32 	%r747, [%rd7+116];
	xor.b32  	%r1027, %r1027, %r747;
$L__BB0_54:
	and.b32  	%r749, %r704, 64;
	setp.eq.s32 	%p30, %r749, 0;
	@%p30 bra 	$L__BB0_56;
	ld.global.u32 	%r750, [%rd7+120];
	xor.b32  	%r1031, %r1031, %r750;
	ld.global.u32 	%r751, [%rd7+124];
	xor.b32  	%r1030, %r1030, %r751;
	ld.global.u32 	%r752, [%rd7+128];
	xor.b32  	%r1029, %r1029, %r752;
	ld.global.u32 	%r753, [%rd7+132];
	xor.b32  	%r1028, %r1028, %r753;
	ld.global.u32 	%r754, [%rd7+136];
	xor.b32  	%r1027, %r1027, %r754;
$L__BB0_56:
	and.b32  	%r756, %r704, 128;
	setp.eq.s32 	%p31, %r756, 0;
	@%p31 bra 	$L__BB0_58;
	ld.global.u32 	%r757, [%rd7+140];
	xor.b32  	%r1031, %r1031, %r757;
	ld.global.u32 	%r758, [%rd7+144];
	xor.b32  	%r1030, %r1030, %r758;
	ld.global.u32 	%r759, [%rd7+148];
	xor.b32  	%r1029, %r1029, %r759;
	ld.global.u32 	%r760, [%rd7+152];
	xor.b32  	%r1028, %r1028, %r760;
	ld.global.u32 	%r761, [%rd7+156];
	xor.b32  	%r1027, %r1027, %r761;
$L__BB0_58:
	and.b32  	%r763, %r704, 256;
	setp.eq.s32 	%p32, %r763, 0;
	@%p32 bra 	$L__BB0_60;
	ld.global.u32 	%r764, [%rd7+160];
	xor.b32  	%r1031, %r1031, %r764;
	ld.global.u32 	%r765, [%rd7+164];
	xor.b32  	%r1030, %r1030, %r765;
	ld.global.u32 	%r766, [%rd7+168];
	xor.b32  	%r1029, %r1029, %r766;
	ld.global.u32 	%r767, [%rd7+172];
	xor.b32  	%r1028, %r1028, %r767;
	ld.global.u32 	%r768, [%rd7+176];
	xor.b32  	%r1027, %r1027, %r768;
$L__BB0_60:
	and.b32  	%r770, %r704, 512;
	setp.eq.s32 	%p33, %r770, 0;
	@%p33 bra 	$L__BB0_62;
	ld.global.u32 	%r771, [%rd7+180];
	xor.b32  	%r1031, %r1031, %r771;
	ld.global.u32 	%r772, [%rd7+184];
	xor.b32  	%r1030, %r1030, %r772;
	ld.global.u32 	%r773, [%rd7+188];
	xor.b32  	%r1029, %r1029, %r773;
	ld.global.u32 	%r774, [%rd7+192];
	xor.b32  	%r1028, %r1028, %r774;
	ld.global.u32 	%r775, [%rd7+196];
	xor.b32  	%r1027, %r1027, %r775;
$L__BB0_62:
	and.b32  	%r777, %r704, 1024;
	setp.eq.s32 	%p34, %r777, 0;
	@%p34 bra 	$L__BB0_64;
	ld.global.u32 	%r778, [%rd7+200];
	xor.b32  	%r1031, %r1031, %r778;
	ld.global.u32 	%r779, [%rd7+204];
	xor.b32  	%r1030, %r1030, %r779;
	ld.global.u32 	%r780, [%rd7+208];
	xor.b32  	%r1029, %r1029, %r780;
	ld.global.u32 	%r781, [%rd7+212];
	xor.b32  	%r1028, %r1028, %r781;
	ld.global.u32 	%r782, [%rd7+216];
	xor.b32  	%r1027, %r1027, %r782;
$L__BB0_64:
	and.b32  	%r784, %r704, 2048;
	setp.eq.s32 	%p35, %r784, 0;
	@%p35 bra 	$L__BB0_66;
	ld.global.u32 	%r785, [%rd7+220];
	xor.b32  	%r1031, %r1031, %r785;
	ld.global.u32 	%r786, [%rd7+224];
	xor.b32  	%r1030, %r1030, %r786;
	ld.global.u32 	%r787, [%rd7+228];
	xor.b32  	%r1029, %r1029, %r787;
	ld.global.u32 	%r788, [%rd7+232];
	xor.b32  	%r1028, %r1028, %r788;
	ld.global.u32 	%r789, [%rd7+236];
	xor.b32  	%r1027, %r1027, %r789;
$L__BB0_66:
	and.b32  	%r791, %r704, 4096;
	setp.eq.s32 	%p36, %r791, 0;
	@%p36 bra 	$L__BB0_68;
	ld.global.u32 	%r792, [%rd7+240];
	xor.b32  	%r1031, %r1031, %r792;
	ld.global.u32 	%r793, [%rd7+244];
	xor.b32  	%r1030, %r1030, %r793;
	ld.global.u32 	%r794, [%rd7+248];
	xor.b32  	%r1029, %r1029, %r794;
	ld.global.u32 	%r795, [%rd7+252];
	xor.b32  	%r1028, %r1028, %r795;
	ld.global.u32 	%r796, [%rd7+256];
	xor.b32  	%r1027, %r1027, %r796;
$L__BB0_68:
	and.b32  	%r798, %r704, 8192;
	setp.eq.s32 	%p37, %r798, 0;
	@%p37 bra 	$L__BB0_70;
	ld.global.u32 	%r799, [%rd7+260];
	xor.b32  	%r1031, %r1031, %r799;
	ld.global.u32 	%r800, [%rd7+264];
	xor.b32  	%r1030, %r1030, %r800;
	ld.global.u32 	%r801, [%rd7+268];
	xor.b32  	%r1029, %r1029, %r801;
	ld.global.u32 	%r802, [%rd7+272];
	xor.b32  	%r1028, %r1028, %r802;
	ld.global.u32 	%r803, [%rd7+276];
	xor.b32  	%r1027, %r1027, %r803;
$L__BB0_70:
	and.b32  	%r805, %r704, 16384;
	setp.eq.s32 	%p38, %r805, 0;
	@%p38 bra 	$L__BB0_72;
	ld.global.u32 	%r806, [%rd7+280];
	xor.b32  	%r1031, %r1031, %r806;
	ld.global.u32 	%r807, [%rd7+284];
	xor.b32  	%r1030, %r1030, %r807;
	ld.global.u32 	%r808, [%rd7+288];
	xor.b32  	%r1029, %r1029, %r808;
	ld.global.u32 	%r809, [%rd7+292];
	xor.b32  	%r1028, %r1028, %r809;
	ld.global.u32 	%r810, [%rd7+296];
	xor.b32  	%r1027, %r1027, %r810;
$L__BB0_72:
	and.b32  	%r812, %r704, 32768;
	setp.eq.s32 	%p39, %r812, 0;
	@%p39 bra 	$L__BB0_74;
	ld.global.u32 	%r813, [%rd7+300];
	xor.b32  	%r1031, %r1031, %r813;
	ld.global.u32 	%r814, [%rd7+304];
	xor.b32  	%r1030, %r1030, %r814;
	ld.global.u32 	%r815, [%rd7+308];
	xor.b32  	%r1029, %r1029, %r815;
	ld.global.u32 	%r816, [%rd7+312];
	xor.b32  	%r1028, %r1028, %r816;
	ld.global.u32 	%r817, [%rd7+316];
	xor.b32  	%r1027, %r1027, %r817;
$L__BB0_74:
	add.s32 	%r1118, %r1118, 16;
	setp.ne.s32 	%p40, %r1118, 32;
	@%p40 bra 	$L__BB0_42;
	mad.lo.s32 	%r818, %r1112, -31, %r198;
	add.s32 	%r1112, %r818, 1;
	setp.ne.s32 	%p41, %r1112, 5;
	@%p41 bra 	$L__BB0_41;
	st.local.u32 	[%rd1+4], %r1031;
	st.local.v2.u32 	[%rd1+8], {%r1030, %r1029};
	st.local.v2.u32 	[%rd1+16], {%r1028, %r1027};
	setp.ne.s64 	%p42, %rd4, 3;
	@%p42 bra 	$L__BB0_114;
	mov.b32 	%r1027, 0;
	mov.u32 	%r1028, %r1027;
	mov.u32 	%r1029, %r1027;
	mov.u32 	%r1030, %r1027;
	mov.u32 	%r1031, %r1027;
	mov.u32 	%r1204, %r1027;
$L__BB0_78:
	mul.wide.u32 	%rd22, %r1204, 4;
	add.s64 	%rd23, %rd1, %rd22;
	ld.local.u32 	%r373, [%rd23+4];
	shl.b32 	%r374, %r1204, 5;
	mov.b32 	%r1210, 0;
$L__BB0_79:
	.pragma "nounroll";
	shr.u32 	%r821, %r373, %r1210;
	and.b32  	%r822, %r821, 1;
	setp.eq.b32 	%p43, %r822, 1;
	not.pred 	%p44, %p43;
	add.s32 	%r823, %r374, %r1210;
	mul.lo.s32 	%r824, %r823, 5;
	mul.wide.u32 	%rd24, %r824, 4;
	add.s64 	%rd8, %rd5, %rd24;
	@%p44 bra 	$L__BB0_81;
	ld.global.u32 	%r825, [%rd8];
	xor.b32  	%r1031, %r1031, %r825;
	ld.global.u32 	%r826, [%rd8+4];
	xor.b32  	%r1030, %r1030, %r826;
	ld.global.u32 	%r827, [%rd8+8];
	xor.b32  	%r1029, %r1029, %r827;
	ld.global.u32 	%r828, [%rd8+12];
	xor.b32  	%r1028, %r1028, %r828;
	ld.global.u32 	%r829, [%rd8+16];
	xor.b32  	%r1027, %r1027, %r829;
$L__BB0_81:
	and.b32  	%r831, %r821, 2;
	setp.eq.s32 	%p45, %r831, 0;
	@%p45 bra 	$L__BB0_83;
	ld.global.u32 	%r832, [%rd8+20];
	xor.b32  	%r1031, %r1031, %r832;
	ld.global.u32 	%r833, [%rd8+24];
	xor.b32  	%r1030, %r1030, %r833;
	ld.global.u32 	%r834, [%rd8+28];
	xor.b32  	%r1029, %r1029, %r834;
	ld.global.u32 	%r835, [%rd8+32];
	xor.b32  	%r1028, %r1028, %r835;
	ld.global.u32 	%r836, [%rd8+36];
	xor.b32  	%r1027, %r1027, %r836;
$L__BB0_83:
	and.b32  	%r838, %r821, 4;
	setp.eq.s32 	%p46, %r838, 0;
	@%p46 bra 	$L__BB0_85;
	ld.global.u32 	%r839, [%rd8+40];
	xor.b32  	%r1031, %r1031, %r839;
	ld.global.u32 	%r840, [%rd8+44];
	xor.b32  	%r1030, %r1030, %r840;
	ld.global.u32 	%r841, [%rd8+48];
	xor.b32  	%r1029, %r1029, %r841;
	ld.global.u32 	%r842, [%rd8+52];
	xor.b32  	%r1028, %r1028, %r842;
	ld.global.u32 	%r843, [%rd8+56];
	xor.b32  	%r1027, %r1027, %r843;
$L__BB0_85:
	and.b32  	%r845, %r821, 8;
	setp.eq.s32 	%p47, %r845, 0;
	@%p47 bra 	$L__BB0_87;
	ld.global.u32 	%r846, [%rd8+60];
	xor.b32  	%r1031, %r1031, %r846;
	ld.global.u32 	%r847, [%rd8+64];
	xor.b32  	%r1030, %r1030, %r847;
	ld.global.u32 	%r848, [%rd8+68];
	xor.b32  	%r1029, %r1029, %r848;
	ld.global.u32 	%r849, [%rd8+72];
	xor.b32  	%r1028, %r1028, %r849;
	ld.global.u32 	%r850, [%rd8+76];
	xor.b32  	%r1027, %r1027, %r850;
$L__BB0_87:
	and.b32  	%r852, %r821, 16;
	setp.eq.s32 	%p48, %r852, 0;
	@%p48 bra 	$L__BB0_89;
	ld.global.u32 	%r853, [%rd8+80];
	xor.b32  	%r1031, %r1031, %r853;
	ld.global.u32 	%r854, [%rd8+84];
	xor.b32  	%r1030, %r1030, %r854;
	ld.global.u32 	%r855, [%rd8+88];
	xor.b32  	%r1029, %r1029, %r855;
	ld.global.u32 	%r856, [%rd8+92];
	xor.b32  	%r1028, %r1028, %r856;
	ld.global.u32 	%r857, [%rd8+96];
	xor.b32  	%r1027, %r1027, %r857;
$L__BB0_89:
	and.b32  	%r859, %r821, 32;
	setp.eq.s32 	%p49, %r859, 0;
	@%p49 bra 	$L__BB0_91;
	ld.global.u32 	%r860, [%rd8+100];
	xor.b32  	%r1031, %r1031, %r860;
	ld.global.u32 	%r861, [%rd8+104];
	xor.b32  	%r1030, %r1030, %r861;
	ld.global.u32 	%r862, [%rd8+108];
	xor.b32  	%r1029, %r1029, %r862;
	ld.global.u32 	%r863, [%rd8+112];
	xor.b32  	%r1028, %r1028, %r863;
	ld.global.u32 	%r864, [%rd8+116];
	xor.b32  	%r1027, %r1027, %r864;
$L__BB0_91:
	and.b32  	%r866, %r821, 64;
	setp.eq.s32 	%p50, %r866, 0;
	@%p50 bra 	$L__BB0_93;
	ld.global.u32 	%r867, [%rd8+120];
	xor.b32  	%r1031, %r1031, %r867;
	ld.global.u32 	%r868, [%rd8+124];
	xor.b32  	%r1030, %r1030, %r868;
	ld.global.u32 	%r869, [%rd8+128];
	xor.b32  	%r1029, %r1029, %r869;
	ld.global.u32 	%r870, [%rd8+132];
	xor.b32  	%r1028, %r1028, %r870;
	ld.global.u32 	%r871, [%rd8+136];
	xor.b32  	%r1027, %r1027, %r871;
$L__BB0_93:
	and.b32  	%r873, %r821, 128;
	setp.eq.s32 	%p51, %r873, 0;
	@%p51 bra 	$L__BB0_95;
	ld.global.u32 	%r874, [%rd8+140];
	xor.b32  	%r1031, %r1031, %r874;
	ld.global.u32 	%r875, [%rd8+144];
	xor.b32  	%r1030, %r1030, %r875;
	ld.global.u32 	%r876, [%rd8+148];
	xor.b32  	%r1029, %r1029, %r876;
	ld.global.u32 	%r877, [%rd8+152];
	xor.b32  	%r1028, %r1028, %r877;
	ld.global.u32 	%r878, [%rd8+156];
	xor.b32  	%r1027, %r1027, %r878;
$L__BB0_95:
	and.b32  	%r880, %r821, 256;
	setp.eq.s32 	%p52, %r880, 0;
	@%p52 bra 	$L__BB0_97;
	ld.global.u32 	%r881, [%rd8+160];
	xor.b32  	%r1031, %r1031, %r881;
	ld.global.u32 	%r882, [%rd8+164];
	xor.b32  	%r1030, %r1030, %r882;
	ld.global.u32 	%r883, [%rd8+168];
	xor.b32  	%r1029, %r1029, %r883;
	ld.global.u32 	%r884, [%rd8+172];
	xor.b32  	%r1028, %r1028, %r884;
	ld.global.u32 	%r885, [%rd8+176];
	xor.b32  	%r1027, %r1027, %r885;
$L__BB0_97:
	and.b32  	%r887, %r821, 512;
	setp.eq.s32 	%p53, %r887, 0;
	@%p53 bra 	$L__BB0_99;
	ld.global.u32 	%r888, [%rd8+180];
	xor.b32  	%r1031, %r1031, %r888;
	ld.global.u32 	%r889, [%rd8+184];
	xor.b32  	%r1030, %r1030, %r889;
	ld.global.u32 	%r890, [%rd8+188];
	xor.b32  	%r1029, %r1029, %r890;
	ld.global.u32 	%r891, [%rd8+192];
	xor.b32  	%r1028, %r1028, %r891;
	ld.global.u32 	%r892, [%rd8+196];
	xor.b32  	%r1027, %r1027, %r892;
$L__BB0_99:
	and.b32  	%r894, %r821, 1024;
	setp.eq.s32 	%p54, %r894, 0;
	@%p54 bra 	$L__BB0_101;
	ld.global.u32 	%r895, [%rd8+200];
	xor.b32  	%r1031, %r1031, %r895;
	ld.global.u32 	%r896, [%rd8+204];
	xor.b32  	%r1030, %r1030, %r896;
	ld.global.u32 	%r897, [%rd8+208];
	xor.b32  	%r1029, %r1029, %r897;
	ld.global.u32 	%r898, [%rd8+212];
	xor.b32  	%r1028, %r1028, %r898;
	ld.global.u32 	%r899, [%rd8+216];
	xor.b32  	%r1027, %r1027, %r899;
$L__BB0_101:
	and.b32  	%r901, %r821, 2048;
	setp.eq.s32 	%p55, %r901, 0;
	@%p55 bra 	$L__BB0_103;
	ld.global.u32 	%r902, [%rd8+220];
	xor.b32  	%r1031, %r1031, %r902;
	ld.global.u32 	%r903, [%rd8+224];
	xor.b32  	%r1030, %r1030, %r903;
	ld.global.u32 	%r904, [%rd8+228];
	xor.b32  	%r1029, %r1029, %r904;
	ld.global.u32 	%r905, [%rd8+232];
	xor.b32  	%r1028, %r1028, %r905;
	ld.global.u32 	%r906, [%rd8+236];
	xor.b32  	%r1027, %r1027, %r906;
$L__BB0_103:
	and.b32  	%r908, %r821, 4096;
	setp.eq.s32 	%p56, %r908, 0;
	@%p56 bra 	$L__BB0_105;
	ld.global.u32 	%r909, [%rd8+240];
	xor.b32  	%r1031, %r1031, %r909;
	ld.global.u32 	%r910, [%rd8+244];
	xor.b32  	%r1030, %r1030, %r910;
	ld.global.u32 	%r911, [%rd8+248];
	xor.b32  	%r1029, %r1029, %r911;
	ld.global.u32 	%r912, [%rd8+252];
	xor.b32  	%r1028, %r1028, %r912;
	ld.global.u32 	%r913, [%rd8+256];
	xor.b32  	%r1027, %r1027, %r913;
$L__BB0_105:
	and.b32  	%r915, %r821, 8192;
	setp.eq.s32 	%p57, %r915, 0;
	@%p57 bra 	$L__BB0_107;
	ld.global.u32 	%r916, [%rd8+260];
	xor.b32  	%r1031, %r1031, %r916;
	ld.global.u32 	%r917, [%rd8+264];
	xor.b32  	%r1030, %r1030, %r917;
	ld.global.u32 	%r918, [%rd8+268];
	xor.b32  	%r1029, %r1029, %r918;
	ld.global.u32 	%r919, [%rd8+272];
	xor.b32  	%r1028, %r1028, %r919;
	ld.global.u32 	%r920, [%rd8+276];
	xor.b32  	%r1027, %r1027, %r920;
$L__BB0_107:
	and.b32  	%r922, %r821, 16384;
	setp.eq.s32 	%p58, %r922, 0;
	@%p58 bra 	$L__BB0_109;
	ld.global.u32 	%r923, [%rd8+280];
	xor.b32  	%r1031, %r1031, %r923;
	ld.global.u32 	%r924, [%rd8+284];
	xor.b32  	%r1030, %r1030, %r924;
	ld.global.u32 	%r925, [%rd8+288];
	xor.b32  	%r1029, %r1029, %r925;
	ld.global.u32 	%r926, [%rd8+292];
	xor.b32  	%r1028, %r1028, %r926;
	ld.global.u32 	%r927, [%rd8+296];
	xor.b32  	%r1027, %r1027, %r927;
$L__BB0_109:
	and.b32  	%r929, %r821, 32768;
	setp.eq.s32 	%p59, %r929, 0;
	@%p59 bra 	$L__BB0_111;
	ld.global.u32 	%r930, [%rd8+300];
	xor.b32  	%r1031, %r1031, %r930;
	ld.global.u32 	%r931, [%rd8+304];
	xor.b32  	%r1030, %r1030, %r931;
	ld.global.u32 	%r932, [%rd8+308];
	xor.b32  	%r1029, %r1029, %r932;
	ld.global.u32 	%r933, [%rd8+312];
	xor.b32  	%r1028, %r1028, %r933;
	ld.global.u32 	%r934, [%rd8+316];
	xor.b32  	%r1027, %r1027, %r934;
$L__BB0_111:
	add.s32 	%r1210, %r1210, 16;
	setp.ne.s32 	%p60, %r1210, 32;
	@%p60 bra 	$L__BB0_79;
	mad.lo.s32 	%r935, %r1204, -31, %r374;
	add.s32 	%r1204, %r935, 1;
	setp.ne.s32 	%p61, %r1204, 5;
	@%p61 bra 	$L__BB0_78;
	st.local.u32 	[%rd1+4], %r1031;
	st.local.v2.u32 	[%rd1+8], {%r1030, %r1029};
	st.local.v2.u32 	[%rd1+16], {%r1028, %r1027};
$L__BB0_114:
	shr.u64 	%rd29, %rd3, 2;
	add.s32 	%r1014, %r1014, 1;
	setp.gt.u64 	%p62, %rd3, 3;
	@%p62 bra 	$L__BB0_2;
$L__BB0_115:
	ld.param.u32 	%r1008, [_Z18monte_carlo_kernelPfiiffffffff_param_1];
	cvt.u32.u64 	%r936, %rd2;
	setp.ge.s32 	%p63, %r936, %r1008;
	@%p63 bra 	$L__BB0_123;
	setp.lt.s32 	%p64, %r574, 1;
	@%p64 bra 	$L__BB0_122;
	setp.eq.s32 	%p65, %r574, 1;
	@%p65 bra 	$L__BB0_120;
	mul.lo.s32 	%r937, %r2, 1703105765;
	sub.s32 	%r938, %r1, %r937;
	add.s32 	%r1302, %r938, 8064989;
	and.b32  	%r939, %r574, 2147483646;
	neg.s32 	%r1301, %r939;
	ld.param.f32 	%f164, [_Z18monte_carlo_kernelPfiiffffffff_param_10];
	ld.param.f32 	%f163, [_Z18monte_carlo_kernelPfiiffffffff_param_9];
	ld.param.f32 	%f162, [_Z18monte_carlo_kernelPfiiffffffff_param_8];
	ld.param.f32 	%f161, [_Z18monte_carlo_kernelPfiiffffffff_param_7];
	mov.u32 	%r1306, %r1030;
	mov.u32 	%r1307, %r1031;
$L__BB0_119:
	mov.u32 	%r1031, %r1027;
	mov.u32 	%r1308, %r1302;
	shr.u32 	%r940, %r1307, 2;
	xor.b32  	%r941, %r940, %r1307;
	shl.b32 	%r942, %r1031, 4;
	shl.b32 	%r943, %r941, 1;
	xor.b32  	%r944, %r943, %r942;
	xor.b32  	%r945, %r944, %r941;
	xor.b32  	%r1030, %r945, %r1031;
	add.s32 	%r946, %r1308, %r1030;
	add.s32 	%r947, %r946, -1087311;
	shr.u32 	%r948, %r1306, 2;
	xor.b32  	%r949, %r948, %r1306;
	shl.b32 	%r950, %r1030, 4;
	shl.b32 	%r951, %r949, 1;
	xor.b32  	%r952, %r951, %r950;
	xor.b32  	%r953, %r952, %r949;
	xor.b32  	%r564, %r953, %r1030;
	add.s32 	%r954, %r1308, %r564;
	add.s32 	%r955, %r954, -724874;
	cvt.rn.f32.u32 	%f19, %r947;
	fma.rn.f32 	%f20, %f19, 0f2F800000, 0f2F000000;
	cvt.rn.f32.u32 	%f21, %r955;
	fma.rn.f32 	%f22, %f21, 0f30C90FDB, 0f30490FDB;
	setp.lt.f32 	%p66, %f20, 0f00800000;
	mul.f32 	%f23, %f20, 0f4B000000;
	selp.f32 	%f24, %f23, %f20, %p66;
	selp.f32 	%f25, 0fC1B80000, 0f00000000, %p66;
	mov.b32 	%r956, %f24;
	add.s32 	%r957, %r956, -1059760811;
	and.b32  	%r958, %r957, -8388608;
	sub.s32 	%r959, %r956, %r958;
	mov.b32 	%f26, %r959;
	cvt.rn.f32.s32 	%f27, %r958;
	fma.rn.f32 	%f28, %f27, 0f34000000, %f25;
	add.f32 	%f29, %f26, 0fBF800000;
	fma.rn.f32 	%f30, %f29, 0fBE055027, 0f3E1039F6;
	fma.rn.f32 	%f31, %f30, %f29, 0fBDF8CDCC;
	fma.rn.f32 	%f32, %f31, %f29, 0f3E0F2955;
	fma.rn.f32 	%f33, %f32, %f29, 0fBE2AD8B9;
	fma.rn.f32 	%f34, %f33, %f29, 0f3E4CED0B;
	fma.rn.f32 	%f35, %f34, %f29, 0fBE7FFF22;
	fma.rn.f32 	%f36, %f35, %f29, 0f3EAAAA78;
	fma.rn.f32 	%f37, %f36, %f29, 0fBF000000;
	mul.f32 	%f38, %f29, %f37;
	fma.rn.f32 	%f39, %f38, %f29, %f29;
	fma.rn.f32 	%f40, %f28, 0f3F317218, %f39;
	setp.gt.u32 	%p67, %r956, 2139095039;
	fma.rn.f32 	%f41, %f24, 0f7F800000, 0f7F800000;
	selp.f32 	%f42, %f41, %f40, %p67;
	setp.eq.f32 	%p68, %f24, 0f00000000;
	mul.f32 	%f43, %f42, 0fC0000000;
	selp.f32 	%f44, 0f7F800000, %f43, %p68;
	sqrt.rn.f32 	%f45, %f44;
	sin.approx.f32 	%f46, %f22;
	cos.approx.f32 	%f47, %f22;
	mul.f32 	%f48, %f45, %f46;
	mul.f32 	%f49, %f45, %f47;
	fma.rn.f32 	%f50, %f168, 0f3BBB989D, 0f3F000000;
	cvt.sat.f32.f32 	%f51, %f50;
	mov.f32 	%f52, 0f4B400001;
	mov.f32 	%f53, 0f437C0000;
	fma.rm.f32 	%f54, %f51, %f53, %f52;
	add.f32 	%f55, %f54, 0fCB40007F;
	neg.f32 	%f56, %f55;
	fma.rn.f32 	%f57, %f168, 0f3FB8AA3B, %f56;
	fma.rn.f32 	%f58, %f168, 0f32A57060, %f57;
	mov.b32 	%r960, %f54;
	shl.b32 	%r961, %r960, 23;
	mov.b32 	%f59, %r961;
	ex2.approx.ftz.f32 	%f60, %f58;
	mul.f32 	%f61, %f60, %f59;
	mul.f32 	%f62, %f10, %f61;
	fma.rn.f32 	%f63, %f48, %f62, 0f3F800000;
	mul.f32 	%f64, %f167, %f63;
	fma.rn.f32 	%f65, %f161, %f168, %f162;
	mul.f32 	%f66, %f163, %f48;
	sub.f32 	%f67, %f65, %f66;
	fma.rn.f32 	%f68, %f164, %f49, %f67;
	shr.u32 	%r962, %r1029, 2;
	xor.b32  	%r963, %r962, %r1029;
	shl.b32 	%r964, %r564, 4;
	shl.b32 	%r965, %r963, 1;
	xor.b32  	%r966, %r965, %r964;
	xor.b32  	%r967, %r966, %r963;
	xor.b32  	%r565, %r967, %r564;
	add.s32 	%r968, %r1308, %r565;
	add.s32 	%r969, %r968, -362437;
	shr.u32 	%r970, %r1028, 2;
	xor.b32  	%r971, %r970, %r1028;
	shl.b32 	%r972, %r565, 4;
	shl.b32 	%r973, %r971, 1;
	xor.b32  	%r974, %r973, %r972;
	xor.b32  	%r975, %r974, %r971;
	xor.b32  	%r1027, %r975, %r565;
	add.s32 	%r976, %r1308, %r1027;
	cvt.rn.f32.u32 	%f69, %r969;
	fma.rn.f32 	%f70, %f69, 0f2F800000, 0f2F000000;
	cvt.rn.f32.u32 	%f71, %r976;
	fma.rn.f32 	%f72, %f71, 0f30C90FDB, 0f30490FDB;
	setp.lt.f32 	%p69, %f70, 0f00800000;
	mul.f32 	%f73, %f70, 0f4B000000;
	selp.f32 	%f74, %f73, %f70, %p69;
	selp.f32 	%f75, 0fC1B80000, 0f00000000, %p69;
	mov.b32 	%r977, %f74;
	add.s32 	%r978, %r977, -1059760811;
	and.b32  	%r979, %r978, -8388608;
	sub.s32 	%r980, %r977, %r979;
	mov.b32 	%f76, %r980;
	cvt.rn.f32.s32 	%f77, %r979;
	fma.rn.f32 	%f78, %f77, 0f34000000, %f75;
	add.f32 	%f79, %f76, 0fBF800000;
	fma.rn.f32 	%f80, %f79, 0fBE055027, 0f3E1039F6;
	fma.rn.f32 	%f81, %f80, %f79, 0fBDF8CDCC;
	fma.rn.f32 	%f82, %f81, %f79, 0f3E0F2955;
	fma.rn.f32 	%f83, %f82, %f79, 0fBE2AD8B9;
	fma.rn.f32 	%f84, %f83, %f79, 0f3E4CED0B;
	fma.rn.f32 	%f85, %f84, %f79, 0fBE7FFF22;
	fma.rn.f32 	%f86, %f85, %f79, 0f3EAAAA78;
	fma.rn.f32 	%f87, %f86, %f79, 0fBF000000;
	mul.f32 	%f88, %f79, %f87;
	fma.rn.f32 	%f89, %f88, %f79, %f79;
	fma.rn.f32 	%f90, %f78, 0f3F317218, %f89;
	setp.gt.u32 	%p70, %r977, 2139095039;
	fma.rn.f32 	%f91, %f74, 0f7F800000, 0f7F800000;
	selp.f32 	%f92, %f91, %f90, %p70;
	setp.eq.f32 	%p71, %f74, 0f00000000;
	mul.f32 	%f93, %f92, 0fC0000000;
	selp.f32 	%f94, 0f7F800000, %f93, %p71;
	sqrt.rn.f32 	%f95, %f94;
	sin.approx.f32 	%f96, %f72;
	cos.approx.f32 	%f97, %f72;
	mul.f32 	%f98, %f95, %f96;
	mul.f32 	%f99, %f95, %f97;
	fma.rn.f32 	%f100, %f68, 0f3BBB989D, 0f3F000000;
	cvt.sat.f32.f32 	%f101, %f100;
	fma.rm.f32 	%f102, %f101, %f53, %f52;
	add.f32 	%f103, %f102, 0fCB40007F;
	neg.f32 	%f104, %f103;
	fma.rn.f32 	%f105, %f68, 0f3FB8AA3B, %f104;
	fma.rn.f32 	%f106, %f68, 0f32A57060, %f105;
	mov.b32 	%r981, %f102;
	shl.b32 	%r982, %r981, 23;
	mov.b32 	%f107, %r982;
	ex2.approx.ftz.f32 	%f108, %f106;
	mul.f32 	%f109, %f108, %f107;
	mul.f32 	%f110, %f10, %f109;
	fma.rn.f32 	%f111, %f98, %f110, 0f3F800000;
	mul.f32 	%f167, %f64, %f111;
	fma.rn.f32 	%f112, %f161, %f68, %f162;
	mul.f32 	%f113, %f163, %f98;
	sub.f32 	%f114, %f112, %f113;
	fma.rn.f32 	%f168, %f164, %f99, %f114;
	add.s32 	%r1302, %r1308, 1449748;
	add.s32 	%r1301, %r1301, 2;
	setp.ne.s32 	%p72, %r1301, 0;
	mov.u32 	%r1028, %r565;
	mov.u32 	%r1029, %r564;
	mov.u32 	%r1306, %r1030;
	mov.u32 	%r1307, %r1031;
	@%p72 bra 	$L__BB0_119;
$L__BB0_120:
	and.b32  	%r983, %r574, 1;
	setp.eq.b32 	%p73, %r983, 1;
	not.pred 	%p74, %p73;
	@%p74 bra 	$L__BB0_122;
	shr.u32 	%r984, %r1031, 2;
	xor.b32  	%r985, %r984, %r1031;
	shl.b32 	%r986, %r1027, 4;
	shl.b32 	%r987, %r985, 1;
	xor.b32  	%r988, %r987, %r986;
	xor.b32  	%r989, %r988, %r985;
	xor.b32  	%r990, %r989, %r1027;
	add.s32 	%r991, %r1308, %r990;
	add.s32 	%r992, %r991, 362437;
	shr.u32 	%r993, %r1030, 2;
	xor.b32  	%r994, %r993, %r1030;
	shl.b32 	%r995, %r990, 4;
	shl.b32 	%r996, %r994, 1;
	xor.b32  	%r997, %r996, %r995;
	xor.b32  	%r998, %r997, %r994;
	xor.b32  	%r999, %r998, %r990;
	add.s32 	%r1000, %r1308, %r999;
	add.s32 	%r1001, %r1000, 724874;
	cvt.rn.f32.u32 	%f115, %r992;
	fma.rn.f32 	%f116, %f115, 0f2F800000, 0f2F000000;
	cvt.rn.f32.u32 	%f117, %r1001;
	fma.rn.f32 	%f118, %f117, 0f30C90FDB, 0f30490FDB;
	setp.lt.f32 	%p75, %f116, 0f00800000;
	mul.f32 	%f119, %f116, 0f4B000000;
	selp.f32 	%f120, %f119, %f116, %p75;
	selp.f32 	%f121, 0fC1B80000, 0f00000000, %p75;
	mov.b32 	%r1002, %f120;
	add.s32 	%r1003, %r1002, -1059760811;
	and.b32  	%r1004, %r1003, -8388608;
	sub.s32 	%r1005, %r1002, %r1004;
	mov.b32 	%f122, %r1005;
	cvt.rn.f32.s32 	%f123, %r1004;
	fma.rn.f32 	%f124, %f123, 0f34000000, %f121;
	add.f32 	%f125, %f122, 0fBF800000;
	fma.rn.f32 	%f126, %f125, 0fBE055027, 0f3E1039F6;
	fma.rn.f32 	%f127, %f126, %f125, 0fBDF8CDCC;
	fma.rn.f32 	%f128, %f127, %f125, 0f3E0F2955;
	fma.rn.f32 	%f129, %f128, %f125, 0fBE2AD8B9;
	fma.rn.f32 	%f130, %f129, %f125, 0f3E4CED0B;
	fma.rn.f32 	%f131, %f130, %f125, 0fBE7FFF22;
	fma.rn.f32 	%f132, %f131, %f125, 0f3EAAAA78;
	fma.rn.f32 	%f133, %f132, %f125, 0fBF000000;
	mul.f32 	%f134, %f125, %f133;
	fma.rn.f32 	%f135, %f134, %f125, %f125;
	fma.rn.f32 	%f136, %f124, 0f3F317218, %f135;
	setp.gt.u32 	%p76, %r1002, 2139095039;
	fma.rn.f32 	%f137, %f120, 0f7F800000, 0f7F800000;
	selp.f32 	%f138, %f137, %f136, %p76;
	setp.eq.f32 	%p77, %f120, 0f00000000;
	mul.f32 	%f139, %f138, 0fC0000000;
	selp.f32 	%f140, 0f7F800000, %f139, %p77;
	sqrt.rn.f32 	%f141, %f140;
	sin.approx.f32 	%f142, %f118;
	mul.f32 	%f143, %f141, %f142;
	fma.rn.f32 	%f144, %f168, 0f3BBB989D, 0f3F000000;
	cvt.sat.f32.f32 	%f145, %f144;
	mov.f32 	%f146, 0f4B400001;
	mov.f32 	%f147, 0f437C0000;
	fma.rm.f32 	%f148, %f145, %f147, %f146;
	add.f32 	%f149, %f148, 0fCB40007F;
	neg.f32 	%f150, %f149;
	fma.rn.f32 	%f151, %f168, 0f3FB8AA3B, %f150;
	fma.rn.f32 	%f152, %f168, 0f32A57060, %f151;
	mov.b32 	%r1006, %f148;
	shl.b32 	%r1007, %r1006, 23;
	mov.b32 	%f153, %r1007;
	ex2.approx.ftz.f32 	%f154, %f152;
	mul.f32 	%f155, %f154, %f153;
	mul.f32 	%f156, %f10, %f155;
	fma.rn.f32 	%f157, %f143, %f156, 0f3F800000;
	mul.f32 	%f167, %f167, %f157;
$L__BB0_122:
	ld.param.f32 	%f160, [_Z18monte_carlo_kernelPfiiffffffff_param_6];
	ld.param.u64 	%rd28, [_Z18monte_carlo_kernelPfiiffffffff_param_0];
	setp.gt.f32 	%p78, %f167, %f160;
	sub.f32 	%f158, %f167, %f160;
	selp.f32 	%f159, %f158, 0f00000000, %p78;
	cvta.to.global.u64 	%rd25, %rd28;
	shl.b64 	%rd26, %rd2, 2;
	add.s64 	%rd27, %rd25, %rd26;
	st.global.f32 	[%rd27], %f159;
$L__BB0_123:
	ret;

}
	// .globl	_Z16reduction_kernelPfS_i
.visible .entry _Z16reduction_kernelPfS_i(
	.param .u64 .ptr .align 1 _Z16reduction_kernelPfS_i_param_0,
	.param .u64 .ptr .align 1 _Z16reduction_kernelPfS_i_param_1,
	.param .u32 _Z16reduction_kernelPfS_i_param_2
)
{
	.reg .pred 	%p<6>;
	.reg .b32 	%r<14>;
	.reg .b32 	%f<9>;
	.reg .b64 	%rd<9>;

	ld.param.u64 	%rd1, [_Z16reduction_kernelPfS_i_param_0];
	ld.param.u64 	%rd2, [_Z16reduction_kernelPfS_i_param_1];
	ld.param.u32 	%r8, [_Z16reduction_kernelPfS_i_param_2];
	mov.u32 	%r1, %tid.x;
	mov.u32 	%r2, %ctaid.x;
	mov.u32 	%r13, %ntid.x;
	mad.lo.s32 	%r4, %r2, %r13, %r1;
	setp.ge.s32 	%p1, %r4, %r8;
	mov.f32 	%f8, 0f00000000;
	@%p1 bra 	$L__BB1_2;
	cvta.to.global.u64 	%rd3, %rd1;
	mul.wide.s32 	%rd4, %r4, 4;
	add.s64 	%rd5, %rd3, %rd4;
	ld.global.f32 	%f8, [%rd5];
$L__BB1_2:
	shl.b32 	%r9, %r1, 2;
	mov.u32 	%r10, sharedData;
	add.s32 	%r5, %r10, %r9;
	st.shared.f32 	[%r5], %f8;
	bar.sync 	0;
	setp.lt.u32 	%p2, %r13, 2;
	@%p2 bra 	$L__BB1_6;
$L__BB1_3:
	shr.u32 	%r7, %r13, 1;
	setp.ge.u32 	%p3, %r1, %r7;
	@%p3 bra 	$L__BB1_5;
	shl.b32 	%r11, %r7, 2;
	add.s32 	%r12, %r5, %r11;
	ld.shared.f32 	%f4, [%r12];
	ld.shared.f32 	%f5, [%r5];
	add.f32 	%f6, %f4, %f5;
	st.shared.f32 	[%r5], %f6;
$L__BB1_5:
	bar.sync 	0;
	setp.gt.u32 	%p4, %r13, 3;
	mov.u32 	%r13, %r7;
	@%p4 bra 	$L__BB1_3;
$L__BB1_6:
	setp.ne.s32 	%p5, %r1, 0;
	@%p5 bra 	$L__BB1_8;
	ld.shared.f32 	%f7, [sharedData];
	cvta.to.global.u64 	%rd6, %rd2;
	mul.wide.u32 	%rd7, %r2, 4;
	add.s64 	%rd8, %rd6, %rd7;
	st.global.f32 	[%rd8], %f7;
$L__BB1_8:
	ret;

}


// ===== COMPILED SASS (sm_100) =====

	.target	sm_100

	.elftype	@"ET_EXEC"


//--------------------- .note.nv.tkinfo           --------------------------
	.section	.note.nv.tkinfo,"",@"SHT_NOTE"
	.sectionflags	@"SHF_NOTE_NV_TKINFO"
	.tkinfo
        /*0018*/ 	.word	0x00000002
        /*0030*/ 	.string	""
        /*0030*/ 	.string	"ptxas"
        /*0030*/ 	.string	"Cuda compilation tools, release 13.0, V13.0.88"
        /*0030*/ 	.string	"Build cuda_13.0.r13.0/compiler.36424714_0"
        /*0030*/ 	.string	"-arch sm_100 -m 64 "



//--------------------- .note.nv.cuinfo           --------------------------
	.section	.note.nv.cuinfo,"",@"SHT_NOTE"
	.sectionflags	@"SHF_NOTE_NV_CUINFO"
        /*0018*/ 	.short	0x0002
        /*001a*/ 	.short	0x0064
        /*001c*/ 	.short	0x0082
	.zero		2


//--------------------- .nv.info                  --------------------------
	.section	.nv.info,"",@"SHT_CUDA_INFO"
	.align	4


	//----- nvinfo : EIATTR_REGCOUNT
	.align		4
        /*0000*/ 	.byte	0x04, 0x2f
        /*0002*/ 	.short	(.L_10 - .L_9)
	.align		4
.L_9:
        /*0004*/ 	.word	index@(_Z18monte_carlo_kernelPfiiffffffff)
        /*0008*/ 	.word	0x0000001f


	//----- nvinfo : EIATTR_FRAME_SIZE
	.align		4
.L_10:
        /*000c*/ 	.byte	0x04, 0x11
        /*000e*/ 	.short	(.L_12 - .L_11)
	.align		4
.L_11:
        /*0010*/ 	.word	index@($__internal_0_$__cuda_sm20_sqrt_rn_f32_slowpath)
        /*0014*/ 	.word	0x00000030


	//----- nvinfo : EIATTR_FRAME_SIZE
	.align		4
.L_12:
        /*0018*/ 	.byte	0x04, 0x11
        /*001a*/ 	.short	(.L_14 - .L_13)
	.align		4
.L_13:
        /*001c*/ 	.word	index@(_Z18monte_carlo_kernelPfiiffffffff)
        /*0020*/ 	.word	0x00000030


	//----- nvinfo : EIATTR_REGCOUNT
	.align		4
.L_14:
        /*0024*/ 	.byte	0x04, 0x2f
        /*0026*/ 	.short	(.L_16 - .L_15)
	.align		4
.L_15:
        /*0028*/ 	.word	index@(_Z16reduction_kernelPfS_i)
        /*002c*/ 	.word	0x0000000b


	//----- nvinfo : EIATTR_FRAME_SIZE
	.align		4
.L_16:
        /*0030*/ 	.byte	0x04, 0x11
        /*0032*/ 	.short	(.L_18 - .L_17)
	.align		4
.L_17:
        /*0034*/ 	.word	index@(_Z16reduction_kernelPfS_i)
        /*0038*/ 	.word	0x00000000


	//----- nvinfo : EIATTR_MIN_STACK_SIZE
	.align		4
.L_18:
        /*003c*/ 	.byte	0x04, 0x12
        /*003e*/ 	.short	(.L_20 - .L_19)
	.align		4
.L_19:
        /*0040*/ 	.word	index@(_Z16reduction_kernelPfS_i)
        /*0044*/ 	.word	0x00000000


	//----- nvinfo : EIATTR_MIN_STACK_SIZE
	.align		4
.L_20:
        /*0048*/ 	.byte	0x04, 0x12
        /*004a*/ 	.short	(.L_22 - .L_21)
	.align		4
.L_21:
        /*004c*/ 	.word	index@(_Z18monte_carlo_kernelPfiiffffffff)
        /*0050*/ 	.word	0x00000030
.L_22:


//--------------------- .nv.compat                --------------------------
	.section	.nv.compat,"",@"SHT_CUDA_COMPAT_INFO"
	.align	4
        /*0000*/ 	.byte	0x02, 0x09, 0x00, 0x00, 0x02, 0x02, 0x01, 0x00, 0x02, 0x05, 0x05, 0x00, 0x03, 0x07, 0x01, 0x01
        /*0010*/ 	.byte	0x02, 0x03, 0x00, 0x00, 0x02, 0x06, 0x01, 0x00, 0x04, 0x0b, 0x08, 0x00, 0x01, 0x00, 0x00, 0x00
        /*0020*/ 	.byte	0x00, 0x00, 0x00, 0x00


//--------------------- .nv.info._Z16reduction_kernelPfS_i --------------------------
	.section	.nv.info._Z16reduction_kernelPfS_i,"",@"SHT_CUDA_INFO"
	.sectionflags	@""
	.align	4


	//----- nvinfo : EIATTR_CUDA_API_VERSION
	.align		4
        /*0000*/ 	.byte	0x04, 0x37
        /*0002*/ 	.short	(.L_24 - .L_23)
.L_23:
        /*0004*/ 	.word	0x00000082


	//----- nvinfo : EIATTR_KPARAM_INFO
	.align		4
.L_24:
        /*0008*/ 	.byte	0x04, 0x17
        /*000a*/ 	.short	(.L_26 - .L_25)
.L_25:
        /*000c*/ 	.word	0x00000000
        /*0010*/ 	.short	0x0002
        /*0012*/ 	.short	0x0010
        /*0014*/ 	.byte	0x00, 0xf0, 0x11, 0x00


	//----- nvinfo : EIATTR_KPARAM_INFO
	.align		4
.L_26:
        /*0018*/ 	.byte	0x04, 0x17
        /*001a*/ 	.short	(.L_28 - .L_27)
.L_27:
        /*001c*/ 	.word	0x00000000
        /*0020*/ 	.short	0x0001
        /*0022*/ 	.short	0x0008
        /*0024*/ 	.byte	0x00, 0xf5, 0x21, 0x00


	//----- nvinfo : EIATTR_KPARAM_INFO
	.align		4
.L_28:
        /*0028*/ 	.byte	0x04, 0x17
        /*002a*/ 	.short	(.L_30 - .L_29)
.L_29:
        /*002c*/ 	.word	0x00000000
        /*0030*/ 	.short	0x0000
        /*0032*/ 	.short	0x0000
        /*0034*/ 	.byte	0x00, 0xf5, 0x21, 0x00


	//----- nvinfo : EIATTR_SPARSE_MMA_MASK
	.align		4
.L_30:
        /*0038*/ 	.byte	0x03, 0x50
        /*003a*/ 	.short	0x0000


	//----- nvinfo : EIATTR_MAXREG_COUNT
	.align		4
        /*003c*/ 	.byte	0x03, 0x1b
        /*003e*/ 	.short	0x00ff


	//----- nvinfo : EIATTR_NUM_BARRIERS
	.align		4
        /*0040*/ 	.byte	0x02, 0x4c
        /*0042*/ 	.byte	0x01
	.zero		1


	//----- nvinfo : EIATTR_MERCURY_ISA_VERSION
	.align		4
        /*0044*/ 	.byte	0x03, 0x5f
        /*0046*/ 	.short	0x0101


	//----- nvinfo : EIATTR_VRC_CTA_INIT_COUNT
	.align		4
        /*0048*/ 	.byte	0x02, 0x4a
	.zero		1
	.zero		1


	//----- nvinfo : EIATTR_EXIT_INSTR_OFFSETS
	.align		4
        /*004c*/ 	.byte	0x04, 0x1c
        /*004e*/ 	.short	(.L_32 - .L_31)


	//   ....[0]....
.L_31:
        /*0050*/ 	.word	0x00000210


	//   ....[1]....
        /*0054*/ 	.word	0x00000290


	//----- nvinfo : EIATTR_CBANK_PARAM_SIZE
	.align		4
.L_32:
        /*0058*/ 	.byte	0x03, 0x19
        /*005a*/ 	.short	0x0014


	//----- nvinfo : EIATTR_PARAM_CBANK
	.align		4
        /*005c*/ 	.byte	0x04, 0x0a
        /*005e*/ 	.short	(.L_34 - .L_33)
	.align		4
.L_33:
        /*0060*/ 	.word	index@(.nv.constant0._Z16reduction_kernelPfS_i)
        /*0064*/ 	.short	0x0380
        /*0066*/ 	.short	0x0014


	//----- nvinfo : EIATTR_SW_WAR
	.align		4
.L_34:
        /*0068*/ 	.byte	0x04, 0x36
        /*006a*/ 	.short	(.L_36 - .L_35)
.L_35:
        /*006c*/ 	.word	0x00000008
.L_36:


//--------------------- .nv.info._Z18monte_carlo_kernelPfiiffffffff --------------------------
	.section	.nv.info._Z18monte_carlo_kernelPfiiffffffff,"",@"SHT_CUDA_INFO"
	.sectionflags	@""
	.align	4


	//----- nvinfo : EIATTR_CUDA_API_VERSION
	.align		4
        /*0000*/ 	.byte	0x04, 0x37
        /*0002*/ 	.short	(.L_38 - .L_37)
.L_37:
        /*0004*/ 	.word	0x00000082


	//----- nvinfo : EIATTR_KPARAM_INFO
	.align		4
.L_38:
        /*0008*/ 	.byte	0x04, 0x17
        /*000a*/ 	.short	(.L_40 - .L_39)
.L_39:
        /*000c*/ 	.word	0x00000000
        /*0010*/ 	.short	0x000a
        /*0012*/ 	.short	0x002c
        /*0014*/ 	.byte	0x00, 0xf0, 0x11, 0x00


	//----- nvinfo : EIATTR_KPARAM_INFO
	.align		4
.L_40:
        /*0018*/ 	.byte	0x04, 0x17
        /*001a*/ 	.short	(.L_42 - .L_41)
.L_41:
        /*001c*/ 	.word	0x00000000
        /*0020*/ 	.short	0x0009
        /*0022*/ 	.short	0x0028
        /*0024*/ 	.byte	0x00, 0xf0, 0x11, 0x00


	//----- nvinfo : EIATTR_KPARAM_INFO
	.align		4
.L_42:
        /*0028*/ 	.byte	0x04, 0x17
        /*002a*/ 	.short	(.L_44 - .L_43)
.L_43:
        /*002c*/ 	.word	0x00000000
        /*0030*/ 	.short	0x0008
        /*0032*/ 	.short	0x0024
        /*0034*/ 	.byte	0x00, 0xf0, 0x11, 0x00


	//----- nvinfo : EIATTR_KPARAM_INFO
	.align		4
.L_44:
        /*0038*/ 	.byte	0x04, 0x17
        /*003a*/ 	.short	(.L_46 - .L_45)
.L_45:
        /*003c*/ 	.word	0x00000000
        /*0040*/ 	.short	0x0007
        /*0042*/ 	.short	0x0020
        /*0044*/ 	.byte	0x00, 0xf0, 0x11, 0x00


	//----- nvinfo : EIATTR_KPARAM_INFO
	.align		4
.L_46:
        /*0048*/ 	.byte	0x04, 0x17
        /*004a*/ 	.short	(.L_48 - .L_47)
.L_47:
        /*004c*/ 	.word	0x00000000
        /*0050*/ 	.short	0x0006
        /*0052*/ 	.short	0x001c
        /*0054*/ 	.byte	0x00, 0xf0, 0x11, 0x00


	//----- nvinfo : EIATTR_KPARAM_INFO
	.align		4
.L_48:
        /*0058*/ 	.byte	0x04, 0x17
        /*005a*/ 	.short	(.L_50 - .L_49)
.L_49:
        /*005c*/ 	.word	0x00000000
        /*0060*/ 	.short	0x0005
        /*0062*/ 	.short	0x0018
        /*0064*/ 	.byte	0x00, 0xf0, 0x11, 0x00


	//----- nvinfo : EIATTR_KPARAM_INFO
	.align		4
.L_50:
        /*0068*/ 	.byte	0x04, 0x17
        /*006a*/ 	.short	(.L_52 - .L_51)
.L_51:
        /*006c*/ 	.word	0x00000000
        /*0070*/ 	.short	0x0004
        /*0072*/ 	.short	0x0014
        /*0074*/ 	.byte	0x00, 0xf0, 0x11, 0x00


	//----- nvinfo : EIATTR_KPARAM_INFO
	.align		4
.L_52:
        /*0078*/ 	.byte	0x04, 0x17
        /*007a*/ 	.short	(.L_54 - .L_53)
.L_53:
        /*007c*/ 	.word	0x00000000
        /*0080*/ 	.short	0x0003
        /*0082*/ 	.short	0x0010
        /*0084*/ 	.byte	0x00, 0xf0, 0x11, 0x00


	//----- nvinfo : EIATTR_KPARAM_INFO
	.align		4
.L_54:
        /*0088*/ 	.byte	0x04, 0x17
        /*008a*/ 	.short	(.L_56 - .L_55)
.L_55:
        /*008c*/ 	.word	0x00000000
        /*0090*/ 	.short	0x0002
        /*0092*/ 	.short	0x000c
        /*0094*/ 	.byte	0x00, 0xf0, 0x11, 0x00


	//----- nvinfo : EIATTR_KPARAM_INFO
	.align		4
.L_56:
        /*0098*/ 	.byte	0x04, 0x17
        /*009a*/ 	.short	(.L_58 - .L_57)
.L_57:
        /*009c*/ 	.word	0x00000000
        /*00a0*/ 	.short	0x0001
        /*00a2*/ 	.short	0x0008
        /*00a4*/ 	.byte	0x00, 0xf0, 0x11, 0x00


	//----- nvinfo : EIATTR_KPARAM_INFO
	.align		4
.L_58:
        /*00a8*/ 	.byte	0x04, 0x17
        /*00aa*/ 	.short	(.L_60 - .L_59)
.L_59:
        /*00ac*/ 	.word	0x00000000
        /*00b0*/ 	.short	0x0000
        /*00b2*/ 	.short	0x0000
        /*00b4*/ 	.byte	0x00, 0xf5, 0x21, 0x00


	//----- nvinfo : EIATTR_SPARSE_MMA_MASK
	.align		4
.L_60:
        /*00b8*/ 	.byte	0x03, 0x50
        /*00ba*/ 	.short	0x0000


	//----- nvinfo : EIATTR_MAXREG_COUNT
	.align		4
        /*00bc*/ 	.byte	0x03, 0x1b
        /*00be*/ 	.short	0x00ff


	//----- nvinfo : EIATTR_MERCURY_ISA_VERSION
	.align		4
        /*00c0*/ 	.byte	0x03, 0x5f
        /*00c2*/ 	.short	0x0101


	//----- nvinfo : EIATTR_VRC_CTA_INIT_COUNT
	.align		4
        /*00c4*/ 	.byte	0x02, 0x4a
	.zero		1
	.zero		1


	//----- nvinfo : EIATTR_EXIT_INSTR_OFFSETS
	.align		4
        /*00c8*/ 	.byte	0x04, 0x1c
        /*00ca*/ 	.short	(.L_62 - .L_61)


	//   ....[0]....
.L_61:
        /*00cc*/ 	.word	0x00002750


	//   ....[1]....
        /*00d0*/ 	.word	0x000038e0


	//----- nvinfo : EIATTR_CRS_STACK_SIZE
	.align		4
.L_62:
        /*00d4*/ 	.byte	0x04, 0x1e
        /*00d6*/ 	.short	(.L_64 - .L_63)
.L_63:
        /*00d8*/ 	.word	0x00000000


	//----- nvinfo : EIATTR_CBANK_PARAM_SIZE
	.align		4
.L_64:
        /*00dc*/ 	.byte	0x03, 0x19
        /*00de*/ 	.short	0x0030


	//----- nvinfo : EIATTR_PARAM_CBANK
	.align		4
        /*00e0*/ 	.byte	0x04, 0x0a
        /*00e2*/ 	.short	(.L_66 - .L_65)
	.align		4
.L_65:
        /*00e4*/ 	.word	index@(.nv.constant0._Z18monte_carlo_kernelPfiiffffffff)
        /*00e8*/ 	.short	0x0380
        /*00ea*/ 	.short	0x0030


	//----- nvinfo : EIATTR_SW_WAR
	.align		4
.L_66:
        /*00ec*/ 	.byte	0x04, 0x36
        /*00ee*/ 	.short	(.L_68 - .L_67)
.L_67:
        /*00f0*/ 	.word	0x00000008
.L_68:


//--------------------- .nv.callgraph             --------------------------
	.section	.nv.callgraph,"",@"SHT_CUDA_CALLGRAPH"
	.align	4
	.sectionentsize	8
	.align		4
        /*0000*/ 	.word	0x00000000
	.align		4
        /*0004*/ 	.word	0xffffffff
	.align		4
        /*0008*/ 	.word	0x00000000
	.align		4
        /*000c*/ 	.word	0xfffffffe
	.align		4
        /*0010*/ 	.word	0x00000000
	.align		4
        /*0014*/ 	.word	0xfffffffd
	.align		4
        /*0018*/ 	.word	0x00000000
	.align		4
        /*001c*/ 	.word	0xfffffffc


//--------------------- .nv.constant4             --------------------------
	.section	.nv.constant4,"a",@progbits
	.align	8
	.align		8
.nv.constant4:
        /*0000*/ 	.dword	precalc_xorwow_matrix
	.align		8
        /*0008*/ 	.dword	precalc_xorwow_offset_matrix
	.align		8
        /*0010*/ 	.dword	mrg32k3aM1
	.align		8
        /*0018*/ 	.dword	mrg32k3aM2
	.align		8
        /*0020*/ 	.dword	mrg32k3aM1SubSeq
	.align		8
        /*0028*/ 	.dword	mrg32k3aM2SubSeq
	.align		8
        /*0030*/ 	.dword	mrg32k3aM1Seq
	.align		8
        /*0038*/ 	.dword	mrg32k3aM2Seq


//--------------------- .nv.constant3             --------------------------
	.section	.nv.constant3,"a",@progbits
	.align	8
.nv.constant3:
	.type		__cr_lgamma_table,@object
	.size		__cr_lgamma_table,(.L_8 - __cr_lgamma_table)
__cr_lgamma_table:
        /*0000*/ 	.byte	0x00, 0x00, 0x00, 0x00, 0x00, 0x00, 0x00, 0x00, 0x00, 0x00, 0x00, 0x00, 0x00, 0x00, 0x00, 0x00
        /*0010*/ 	.byte	0xef, 0x39, 0xfa, 0xfe, 0x42, 0x2e, 0xe6, 0x3f, 0x02, 0x20, 0x2a, 0xfa, 0x0b, 0xab, 0xfc, 0x3f
        /*0020*/ 	.byte	0xf9, 0x2c, 0x92, 0x7c, 0xa7, 0x6c, 0x09, 0x40, 0xc9, 0x79, 0x44, 0x3c, 0x64, 0x26, 0x13, 0x40
        /*0030*/ 	.byte	0xca, 0x01, 0xcf, 0x3a, 0x27, 0x51, 0x1a, 0x40, 0x30, 0xcc, 0x2d, 0xf3, 0xe1, 0x0c, 0x21, 0x40
        /*0040*/ 	.byte	0x0d, 0xb7, 0xfc, 0x82, 0x8e, 0x35, 0x25, 0x40
.L_8:


//--------------------- .text._Z16reduction_kernelPfS_i --------------------------
	.section	.text._Z16reduction_kernelPfS_i,"ax",@progbits
	.align	128
        .global         _Z16reduction_kernelPfS_i
        .type           _Z16reduction_kernelPfS_i,@function
        .size           _Z16reduction_kernelPfS_i,(.L_x_30 - _Z16reduction_kernelPfS_i)
        .other          _Z16reduction_kernelPfS_i,@"STO_CUDA_ENTRY STV_DEFAULT"
_Z16reduction_kernelPfS_i:
.text._Z16reduction_kernelPfS_i:
[----:B------:R-:W-:Y:S01]  /*0000*/  LDC R1, c[0x0][0x37c] ;  /* 0x0000df00ff017b82 */ /* 0x000fe20000000800 */
[----:B------:R-:W0:Y:S01]  /*0010*/  S2R R6, SR_TID.X ;  /* 0x0000000000067919 */ /* 0x000e220000002100 */
[----:B------:R-:W0:Y:S01]  /*0020*/  LDCU UR8, c[0x0][0x360] ;  /* 0x00006c00ff0877ac */ /* 0x000e220008000800 */
[----:B------:R-:W-:Y:S01]  /*0030*/  IMAD.MOV.U32 R4, RZ, RZ, RZ ;  /* 0x000000ffff047224 */ /* 0x000fe200078e00ff */
[----:B------:R-:W0:Y:S01]  /*0040*/  S2R R7, SR_CTAID.X ;  /* 0x0000000000077919 */ /* 0x000e220000002500 */
[----:B------:R-:W1:Y:S01]  /*0050*/  LDCU UR4, c[0x0][0x390] ;  /* 0x00007200ff0477ac */ /* 0x000e620008000800 */
[----:B------:R-:W2:Y:S01]  /*0060*/  LDCU.64 UR6, c[0x0][0x358] ;  /* 0x00006b00ff0677ac */ /* 0x000ea20008000a00 */
[----:B0-----:R-:W-:-:S05]  /*0070*/  IMAD R5, R7, UR8, R6 ;  /* 0x0000000807057c24 */ /* 0x001fca000f8e0206 */
[----:B-1----:R-:W-:-:S13]  /*0080*/  ISETP.GE.AND P0, PT, R5, UR4, PT ;  /* 0x0000000405007c0c */ /* 0x002fda000bf06270 */
[----:B------:R-:W0:Y:S02]  /*0090*/  @!P0 LDC.64 R2, c[0x0][0x380] ;  /* 0x0000e000ff028b82 */ /* 0x000e240000000a00 */
[----:B0-----:R-:W-:-:S05]  /*00a0*/  @!P0 IMAD.WIDE R2, R5, 0x4, R2 ;  /* 0x0000000405028825 */ /* 0x001fca00078e0202 */
[----:B--2---:R-:W2:Y:S01]  /*00b0*/  @!P0 LDG.E R4, desc[UR6][R2.64] ;  /* 0x0000000602048981 */ /* 0x004ea2000c1e1900 */
[----:B------:R-:W0:Y:S01]  /*00c0*/  S2UR UR5, SR_CgaCtaId ;  /* 0x00000000000579c3 */ /* 0x000e220000008800 */
[----:B------:R-:W-:Y:S01]  /*00d0*/  IMAD.U32 R0, RZ, RZ, UR8 ;  /* 0x00000008ff007e24 */ /* 0x000fe2000f8e00ff */
[----:B------:R-:W-:Y:S01]  /*00e0*/  UMOV UR4, 0x400 ;  /* 0x0000040000047882 */ /* 0x000fe20000000000 */
[----:B------:R-:W-:-:S03]  /*00f0*/  ISETP.NE.AND P0, PT, R6, RZ, PT ;  /* 0x000000ff0600720c */ /* 0x000fc60003f05270 */
[----:B------:R-:W-:Y:S01]  /*0100*/  ISETP.GE.U32.AND P1, PT, R0, 0x2, PT ;  /* 0x000000020000780c */ /* 0x000fe20003f26070 */
[----:B0-----:R-:W-:-:S06]  /*0110*/  ULEA UR4, UR5, UR4, 0x18 ;  /* 0x0000000405047291 */ /* 0x001fcc000f8ec0ff */
[----:B------:R-:W-:-:S05]  /*0120*/  LEA R5, R6, UR4, 0x2 ;  /* 0x0000000406057c11 */ /* 0x000fca000f8e10ff */
[----:B--2---:R0:W-:Y:S01]  /*0130*/  STS [R5], R4 ;  /* 0x0000000405007388 */ /* 0x0041e20000000800 */
[----:B------:R-:W-:Y:S06]  /*0140*/  BAR.SYNC.DEFER_BLOCKING 0x0 ;  /* 0x0000000000007b1d */ /* 0x000fec0000010000 */
[----:B------:R-:W-:Y:S05]  /*0150*/  @!P1 BRA `(.L_x_0) ;  /* 0x00000000002c9947 */ /* 0x000fea0003800000 */
.L_x_1:
[----:B------:R-:W-:-:S04]  /*0160*/  SHF.R.U32.HI R8, RZ, 0x1, R0 ;  /* 0x00000001ff087819 */ /* 0x000fc80000011600 */
[----:B------:R-:W-:-:S13]  /*0170*/  ISETP.GE.U32.AND P1, PT, R6, R8, PT ;  /* 0x000000080600720c */ /* 0x000fda0003f26070 */
[----:B------:R-:W-:Y:S01]  /*0180*/  @!P1 LEA R2, R8, R5, 0x2 ;  /* 0x0000000508029211 */ /* 0x000fe200078e10ff */
[----:B------:R-:W-:Y:S05]  /*0190*/  @!P1 LDS R3, [R5] ;  /* 0x0000000005039984 */ /* 0x000fea0000000800 */
[----:B------:R-:W0:Y:S02]  /*01a0*/  @!P1 LDS R2, [R2] ;  /* 0x0000000002029984 */ /* 0x000e240000000800 */
[----:B0-----:R-:W-:-:S05]  /*01b0*/  @!P1 FADD R4, R2, R3 ;  /* 0x0000000302049221 */ /* 0x001fca0000000000 */
[----:B------:R1:W-:Y:S01]  /*01c0*/  @!P1 STS [R5], R4 ;  /* 0x0000000405009388 */ /* 0x0003e20000000800 */
[----:B------:R-:W-:Y:S01]  /*01d0*/  BAR.SYNC.DEFER_BLOCKING 0x0 ;  /* 0x0000000000007b1d */ /* 0x000fe20000010000 */
[----:B------:R-:W-:Y:S01]  /*01e0*/  ISETP.GT.U32.AND P1, PT, R0, 0x3, PT ;  /* 0x000000030000780c */ /* 0x000fe20003f24070 */
[----:B------:R-:W-:-:S12]  /*01f0*/  IMAD.MOV.U32 R0, RZ, RZ, R8 ;  /* 0x000000ffff007224 */ /* 0x000fd800078e0008 */
[----:B-1----:R-:W-:Y:S05]  /*0200*/  @P1 BRA `(.L_x_1) ;  /* 0xfffffffc00d41947 */ /* 0x002fea000383ffff */
.L_x_0:
[----:B------:R-:W-:Y:S05]  /*0210*/  @P0 EXIT ;  /* 0x000000000000094d */ /* 0x000fea0003800000 */
[----:B------:R-:W1:Y:S01]  /*0220*/  S2UR UR5, SR_CgaCtaId ;  /* 0x00000000000579c3 */ /* 0x000e620000008800 */
[----:B------:R-:W-:-:S07]  /*0230*/  UMOV UR4, 0x400 ;  /* 0x0000040000047882 */ /* 0x000fce0000000000 */
[----:B------:R-:W2:Y:S01]  /*0240*/  LDC.64 R2, c[0x0][0x388] ;  /* 0x0000e200ff027b82 */ /* 0x000ea20000000a00 */
[----:B-1----:R-:W-:Y:S01]  /*0250*/  ULEA UR4, UR5, UR4, 0x18 ;  /* 0x0000000405047291 */ /* 0x002fe2000f8ec0ff */
[----:B--2---:R-:W-:-:S08]  /*0260*/  IMAD.WIDE.U32 R2, R7, 0x4, R2 ;  /* 0x0000000407027825 */ /* 0x004fd000078e0002 */
[----:B0-----:R-:W0:Y:S04]  /*0270*/  LDS R5, [UR4] ;  /* 0x00000004ff057984 */ /* 0x001e280008000800 */
[----:B0-----:R-:W-:Y:S01]  /*0280*/  STG.E desc[UR6][R2.64], R5 ;  /* 0x0000000502007986 */ /* 0x001fe2000c101906 */
[----:B------:R-:W-:Y:S05]  /*0290*/  EXIT ;  /* 0x000000000000794d */ /* 0x000fea0003800000 */
.L_x_2:
[----:B------:R-:W-:-:S00]  /*02a0*/  BRA `(.L_x_2) ;  /* 0xfffffffc00fc7947 */ /* 0x000fc0000383ffff */
[----:B------:R-:W-:-:S00]  /*02b0*/  NOP ;  /* 0x0000000000007918 */ /* 0x000fc00000000000 */
        /* <DEDUP_REMOVED lines=12> */
.L_x_30:


//--------------------- .text._Z18monte_carlo_kernelPfiiffffffff --------------------------
	.section	.text._Z18monte_carlo_kernelPfiiffffffff,"ax",@progbits
	.align	128
        .global         _Z18monte_carlo_kernelPfiiffffffff
        .type           _Z18monte_carlo_kernelPfiiffffffff,@function
        .size           _Z18monte_carlo_kernelPfiiffffffff,(.L_x_29 - _Z18monte_carlo_kernelPfiiffffffff)
        .other          _Z18monte_carlo_kernelPfiiffffffff,@"STO_CUDA_ENTRY STV_DEFAULT"
_Z18monte_carlo_kernelPfiiffffffff:
.text._Z18monte_carlo_kernelPfiiffffffff:
[----:B------:R-:W0:Y:S01]  /*0000*/  LDC R1, c[0x0][0x37c] ;  /* 0x0000df00ff017b82 */ /* 0x000e220000000800 */
[----:B------:R-:W1:Y:S07]  /*0010*/  S2R R3, SR_TID.X ;  /* 0x0000000000037919 */ /* 0x000e6e0000002100 */
[----:B------:R-:W1:Y:S01]  /*0020*/  S2UR UR4, SR_CTAID.X ;  /* 0x00000000000479c3 */ /* 0x000e620000002500 */
[----:B------:R-:W2:Y:S01]  /*0030*/  LDCU UR5, c[0x0][0x394] ;  /* 0x00007280ff0577ac */ /* 0x000ea20008000800 */
[----:B0-----:R-:W-:Y:S01]  /*0040*/  VIADD R1, R1, 0xffffffd0 ;  /* 0xffffffd001017836 */ /* 0x001fe20000000000 */
[----:B------:R-:W0:Y:S05]  /*0050*/  LDCU UR6, c[0x0][0x398] ;  /* 0x00007300ff0677ac */ /* 0x000e2a0008000800 */
[----:B------:R-:W1:Y:S01]  /*0060*/  LDC R12, c[0x0][0x360] ;  /* 0x0000d800ff0c7b82 */ /* 0x000e620000000800 */
[----:B------:R-:W3:Y:S01]  /*0070*/  LDCU.64 UR8, c[0x0][0x358] ;  /* 0x00006b00ff0877ac */ /* 0x000ee20008000a00 */
[----:B--2---:R-:W-:-:S02]  /*0080*/  IMAD.U32 R11, RZ, RZ, UR5 ;  /* 0x00000005ff0b7e24 */ /* 0x004fc4000f8e00ff */
[----:B0-----:R-:W-:Y:S02]  /*0090*/  IMAD.U32 R10, RZ, RZ, UR6 ;  /* 0x00000006ff0a7e24 */ /* 0x001fe4000f8e00ff */
[----:B-1----:R-:W-:Y:S01]  /*00a0*/  IMAD R12, R12, UR4, R3 ;  /* 0x000000040c0c7c24 */ /* 0x002fe2000f8e0203 */
[----:B------:R-:W-:-:S04]  /*00b0*/  CS2R R2, SR_CLOCKLO ;  /* 0x0000000000027805 */ /* 0x000fc80000015000 */
[----:B------:R-:W-:Y:S01]  /*00c0*/  SHF.R.S32.HI R16, RZ, 0x1f, R12 ;  /* 0x0000001fff107819 */ /* 0x000fe2000001140c */
[----:B------:R-:W-:Y:S01]  /*00d0*/  BSSY.RECONVERGENT B0, `(.L_x_3) ;  /* 0x0000265000007945 */ /* 0x000fe20003800200 */
[----:B------:R-:W-:-:S04]  /*00e0*/  IADD3 R0, P0, PT, R12, R2, RZ ;  /* 0x000000020c007210 */ /* 0x000fc80007f1e0ff */
[----:B------:R-:W-:Y:S01]  /*00f0*/  LOP3.LUT R0, R0, 0xaad26b49, RZ, 0x3c, !PT ;  /* 0xaad26b4900007812 */ /* 0x000fe200078e3cff */
[----:B------:R-:W-:Y:S01]  /*0100*/  IMAD.X R13, R3, 0x1, R16, P0 ;  /* 0x00000001030d7824 */ /* 0x000fe200000e0610 */
[----:B------:R-:W-:-:S03]  /*0110*/  ISETP.NE.AND P0, PT, R12, RZ, PT ;  /* 0x000000ff0c00720c */ /* 0x000fc60003f05270 */
[----:B------:R-:W-:Y:S01]  /*0120*/  IMAD R0, R0, 0x4182bed5, RZ ;  /* 0x4182bed500007824 */ /* 0x000fe200078e02ff */
[----:B------:R-:W-:-:S03]  /*0130*/  LOP3.LUT R13, R13, 0xf7dcefdd, RZ, 0x3c, !PT ;  /* 0xf7dcefdd0d0d7812 */ /* 0x000fc600078e3cff */
[C---:B------:R-:W-:Y:S01]  /*0140*/  VIADD R3, R0.reuse, 0x75bcd15 ;  /* 0x075bcd1500037836 */ /* 0x040fe20000000000 */
[C---:B------:R-:W-:Y:S01]  /*0150*/  LOP3.LUT R4, R0.reuse, 0x159a55e5, RZ, 0x3c, !PT ;  /* 0x159a55e500047812 */ /* 0x040fe200078e3cff */
[----:B------:R-:W-:Y:S02]  /*0160*/  IMAD R9, R13, -0x658354e5, RZ ;  /* 0x9a7cab1b0d097824 */ /* 0x000fe400078e02ff */
[C---:B------:R-:W-:Y:S02]  /*0170*/  VIADD R7, R0.reuse, 0x583f19 ;  /* 0x00583f1900077836 */ /* 0x040fe40000000000 */
[C---:B------:R-:W-:Y:S01]  /*0180*/  VIADD R5, R9.reuse, 0x1f123bb5 ;  /* 0x1f123bb509057836 */ /* 0x040fe20000000000 */
[----:B------:R-:W-:Y:S02]  /*0190*/  IADD3 R2, PT, PT, R0, 0x64f0c9, R9 ;  /* 0x0064f0c900027810 */ /* 0x000fe40007ffe009 */
[----:B------:R-:W-:Y:S02]  /*01a0*/  LOP3.LUT R6, R9, 0x5491333, RZ, 0x3c, !PT ;  /* 0x0549133309067812 */ /* 0x000fe400078e3cff */
[----:B------:R0:W-:Y:S04]  /*01b0*/  STL.64 [R1+0x8], R4 ;  /* 0x0000080401007387 */ /* 0x0001e80000100a00 */
[----:B------:R0:W-:Y:S04]  /*01c0*/  STL.64 [R1], R2 ;  /* 0x0000000201007387 */ /* 0x0001e80000100a00 */
[----:B------:R0:W-:Y:S01]  /*01d0*/  STL.64 [R1+0x10], R6 ;  /* 0x0000100601007387 */ /* 0x0001e20000100a00 */
[----:B---3--:R-:W-:Y:S05]  /*01e0*/  @!P0 BRA `(.L_x_4) ;  /* 0x00000024004c8947 */ /* 0x008fea0003800000 */
[----:B------:R-:W-:Y:S02]  /*01f0*/  IMAD.MOV.U32 R17, RZ, RZ, RZ ;  /* 0x000000ffff117224 */ /* 0x000fe400078e00ff */
[----:B------:R-:W-:-:S07]  /*0200*/  IMAD.MOV.U32 R19, RZ, RZ, R12 ;  /* 0x000000ffff137224 */ /* 0x000fce00078e000c */
.L_x_13:
[----:B------:R-:W-:Y:S01]  /*0210*/  LOP3.LUT R22, R19, 0x3, RZ, 0xc0, !PT ;  /* 0x0000000313167812 */ /* 0x000fe200078ec0ff */
[----:B------:R-:W-:Y:S03]  /*0220*/  BSSY.RECONVERGENT B1, `(.L_x_5) ;  /* 0x0000249000017945 */ /* 0x000fe60003800200 */
[----:B------:R-:W-:-:S04]  /*0230*/  ISETP.NE.U32.AND P0, PT, R22, RZ, PT ;  /* 0x000000ff1600720c */ /* 0x000fc80003f05070 */
[----:B------:R-:W-:-:S13]  /*0240*/  ISETP.NE.AND.EX P0, PT, RZ, RZ, PT, P0 ;  /* 0x000000ffff00720c */ /* 0x000fda0003f05300 */
[----:B-123--:R-:W-:Y:S05]  /*0250*/  @!P0 BRA `(.L_x_6) ;  /* 0x0000002400148947 */ /* 0x00efea0003800000 */
[----:B------:R-:W1:Y:S01]  /*0260*/  LDC.64 R8, c[0x4][RZ] ;  /* 0x01000000ff087b82 */ /* 0x000e620000000a00 */
[----:B0-----:R-:W-:Y:S02]  /*0270*/  CS2R R6, SRZ ;  /* 0x0000000000067805 */ /* 0x001fe4000001ff00 */
[----:B------:R-:W-:Y:S01]  /*0280*/  CS2R R4, SRZ ;  /* 0x0000000000047805 */ /* 0x000fe2000001ff00 */
[----:B------:R-:W-:Y:S01]  /*0290*/  IMAD.MOV.U32 R3, RZ, RZ, RZ ;  /* 0x000000ffff037224 */ /* 0x000fe200078e00ff */
[----:B------:R-:W-:Y:S01]  /*02a0*/  UMOV UR4, URZ ;  /* 0x000000ff00047c82 */ /* 0x000fe20008000000 */
[----:B-1----:R-:W-:-:S07]  /*02b0*/  IMAD.WIDE.U32 R8, R17, 0xc80, R8 ;  /* 0x00000c8011087825 */ /* 0x002fce00078e0008 */
.L_x_8:
[----:B------:R-:W-:-:S04]  /*02c0*/  IMAD.U32 R18, RZ, RZ, UR4 ;  /* 0x00000004ff127e24 */ /* 0x000fc8000f8e00ff */
[----:B------:R-:W-:-:S06]  /*02d0*/  IMAD R18, R18, 0x4, R1 ;  /* 0x0000000412127824 */ /* 0x000fcc00078e0201 */
[----:B------:R-:W5:Y:S01]  /*02e0*/  LDL R18, [R18+0x4] ;  /* 0x0000040012127983 */ /* 0x000f620000100800 */
[----:B------:R-:W-:Y:S01]  /*02f0*/  USHF.L.U32 UR7, UR4, 0x5, URZ ;  /* 0x0000000504077899 */ /* 0x000fe200080006ff */
[----:B------:R-:W-:-:S11]  /*0300*/  UMOV UR5, URZ ;  /* 0x000000ff00057c82 */ /* 0x000fd60008000000 */
.L_x_7:
[----:B-----5:R-:W-:Y:S01]  /*0310*/  SHF.R.U32.HI R23, RZ, UR5, R18 ;  /* 0x00000005ff177c19 */ /* 0x020fe20008011612 */
[----:B------:R-:W-:-:S03]  /*0320*/  UIADD3 UR6, UPT, UPT, UR7, UR5, URZ ;  /* 0x0000000507067290 */ /* 0x000fc6000fffe0ff */
[----:B------:R-:W-:Y:S01]  /*0330*/  LOP3.LUT R14, R23, 0x1, RZ, 0xc0, !PT ;  /* 0x00000001170e7812 */ /* 0x000fe200078ec0ff */
[----:B------:R-:W-:-:S03]  /*0340*/  UIMAD UR6, UR6, 0x5, URZ ;  /* 0x00000005060678a4 */ /* 0x000fc6000f8e02ff */
[----:B------:R-:W-:-:S03]  /*0350*/  ISETP.NE.U32.AND P0, PT, R14, 0x1, PT ;  /* 0x000000010e00780c */ /* 0x000fc60003f05070 */
[----:B------:R-:W-:Y:S01]  /*0360*/  IMAD.U32 R15, RZ, RZ, UR6 ;  /* 0x00000006ff0f7e24 */ /* 0x000fe2000f8e00ff */
[----:B------:R-:W-:-:S03]  /*0370*/  R2P PR, R23, 0x7e ;  /* 0x0000007e17007804 */ /* 0x000fc60000000000 */
[----:B------:R-:W-:-:S06]  /*0380*/  IMAD.WIDE.U32 R14, R15, 0x4, R8 ;  /* 0x000000040f0e7825 */ /* 0x000fcc00078e0008 */
[----:B------:R-:W2:Y:S04]  /*0390*/  @!P0 LDG.E R20, desc[UR8][R14.64+0x10] ;  /* 0x000010080e148981 */ /* 0x000ea8000c1e1900 */
[----:B------:R-:W3:Y:S04]  /*03a0*/  @P1 LDG.E R24, desc[UR8][R14.64+0x24] ;  /* 0x000024080e181981 */ /* 0x000ee8000c1e1900 */
[----:B------:R-:W4:Y:S04]  /*03b0*/  @P2 LDG.E R26, desc[UR8][R14.64+0x38] ;  /* 0x000038080e1a2981 */ /* 0x000f28000c1e1900 */
[----:B------:R-:W4:Y:S04]  /*03c0*/  @P3 LDG.E R28, desc[UR8][R14.64+0x4c] ;  /* 0x00004c080e1c3981 */ /* 0x000f28000c1e1900 */
[----:B------:R-:W4:Y:S04]  /*03d0*/  @!P0 LDG.E R21, desc[UR8][R14.64+0x4] ;  /* 0x000004080e158981 */ /* 0x000f28000c1e1900 */
[----:B------:R-:W4:Y:S01]  /*03e0*/  @P1 LDG.E R25, desc[UR8][R14.64+0x20] ;  /* 0x000020080e191981 */ /* 0x000f22000c1e1900 */
[----:B--2---:R-:W-:-:S03]  /*03f0*/  @!P0 LOP3.LUT R7, R7, R20, RZ, 0x3c, !PT ;  /* 0x0000001407078212 */ /* 0x004fc600078e3cff */
[----:B------:R-:W2:Y:S01]  /*0400*/  @!P0 LDG.E R20, desc[UR8][R14.64] ;  /* 0x000000080e148981 */ /* 0x000ea2000c1e1900 */
[----:B---3--:R-:W-:-:S03]  /*0410*/  @P1 LOP3.LUT R7, R7, R24, RZ, 0x3c, !PT ;  /* 0x0000001807071212 */ /* 0x008fc600078e3cff */
[----:B------:R-:W3:Y:S01]  /*0420*/  @P4 LDG.E R24, desc[UR8][R14.64+0x60] ;  /* 0x000060080e184981 */ /* 0x000ee2000c1e1900 */
[----:B----4-:R-:W-:-:S03]  /*0430*/  @P2 LOP3.LUT R7, R7, R26, RZ, 0x3c, !PT ;  /* 0x0000001a07072212 */ /* 0x010fc600078e3cff */
[----:B------:R-:W4:Y:S01]  /*0440*/  @P5 LDG.E R26, desc[UR8][R14.64+0x74] ;  /* 0x000074080e1a5981 */ /* 0x000f22000c1e1900 */
[----:B------:R-:W-:Y:S02]  /*0450*/  @P3 LOP3.LUT R7, R7, R28, RZ, 0x3c, !PT ;  /* 0x0000001c07073212 */ /* 0x000fe400078e3cff */
[----:B------:R-:W-:Y:S02]  /*0460*/  @!P0 LOP3.LUT R4, R4, R21, RZ, 0x3c, !PT ;  /* 0x0000001504048212 */ /* 0x000fe400078e3cff */
[----:B------:R-:W4:Y:S01]  /*0470*/  @!P0 LDG.E R21, desc[UR8][R14.64+0xc] ;  /* 0x00000c080e158981 */ /* 0x000f22000c1e1900 */
[----:B--2---:R-:W-:-:S03]  /*0480*/  @!P0 LOP3.LUT R3, R3, R20, RZ, 0x3c, !PT ;  /* 0x0000001403038212 */ /* 0x004fc600078e3cff */
[----:B------:R-:W2:Y:S01]  /*0490*/  @!P0 LDG.E R20, desc[UR8][R14.64+0x8] ;  /* 0x000008080e148981 */ /* 0x000ea2000c1e1900 */
[----:B---3--:R-:W-:-:S03]  /*04a0*/  @P4 LOP3.LUT R7, R7, R24, RZ, 0x3c, !PT ;  /* 0x0000001807074212 */ /* 0x008fc600078e3cff */
[----:B------:R-:W3:Y:S01]  /*04b0*/  @P1 LDG.E R24, desc[UR8][R14.64+0x14] ;  /* 0x000014080e181981 */ /* 0x000ee2000c1e1900 */
[----:B----4-:R-:W-:-:S03]  /*04c0*/  @!P0 LOP3.LUT R6, R6, R21, RZ, 0x3c, !PT ;  /* 0x0000001506068212 */ /* 0x010fc600078e3cff */
[----:B------:R-:W4:Y:S01]  /*04d0*/  @P1 LDG.E R21, desc[UR8][R14.64+0x18] ;  /* 0x000018080e151981 */ /* 0x000f22000c1e1900 */
[----:B--2---:R-:W-:-:S03]  /*04e0*/  @!P0 LOP3.LUT R5, R5, R20, RZ, 0x3c, !PT ;  /* 0x0000001405058212 */ /* 0x004fc600078e3cff */
[----:B------:R-:W2:Y:S01]  /*04f0*/  @P1 LDG.E R20, desc[UR8][R14.64+0x1c] ;  /* 0x00001c080e141981 */ /* 0x000ea2000c1e1900 */
[----:B---3--:R-:W-:-:S03]  /*0500*/  @P1 LOP3.LUT R3, R3, R24, RZ, 0x3c, !PT ;  /* 0x0000001803031212 */ /* 0x008fc600078e3cff */
[----:B------:R-:W3:Y:S01]  /*0510*/  @P2 LDG.E R24, desc[UR8][R14.64+0x28] ;  /* 0x000028080e182981 */ /* 0x000ee2000c1e1900 */
[----:B------:R-:W-:-:S03]  /*0520*/  @P1 LOP3.LUT R6, R6, R25, RZ, 0x3c, !PT ;  /* 0x0000001906061212 */ /* 0x000fc600078e3cff */
[----:B------:R-:W3:Y:S01]  /*0530*/  @P2 LDG.E R25, desc[UR8][R14.64+0x34] ;  /* 0x000034080e192981 */ /* 0x000ee2000c1e1900 */
[----:B----4-:R-:W-:-:S03]  /*0540*/  @P1 LOP3.LUT R4, R4, R21, RZ, 0x3c, !PT ;  /* 0x0000001504041212 */ /* 0x010fc600078e3cff */
[----:B------:R-:W4:Y:S01]  /*0550*/  @P2 LDG.E R21, desc[UR8][R14.64+0x2c] ;  /* 0x00002c080e152981 */ /* 0x000f22000c1e1900 */
[----:B--2---:R-:W-:-:S03]  /*0560*/  @P1 LOP3.LUT R5, R5, R20, RZ, 0x3c, !PT ;  /* 0x0000001405051212 */ /* 0x004fc600078e3cff */
        /* <DEDUP_REMOVED lines=27> */
[----:B------:R-:W-:Y:S02]  /*0720*/  LOP3.LUT P0, RZ, R23, 0x80, RZ, 0xc0, !PT ;  /* 0x0000008017ff7812 */ /* 0x000fe4000780c0ff */
[----:B------:R-:W-:Y:S02]  /*0730*/  @P5 LOP3.LUT R6, R6, R25, RZ, 0x3c, !PT ;  /* 0x0000001906065212 */ /* 0x000fe400078e3cff */
        /* <DEDUP_REMOVED lines=17> */
[----:B------:R-:W-:Y:S02]  /*0850*/  @P6 LOP3.LUT R7, R7, R26, RZ, 0x3c, !PT ;  /* 0x0000001a07076212 */ /* 0x000fe400078e3cff */
[----:B------:R-:W-:Y:S02]  /*0860*/  @P0 LOP3.LUT R6, R6, R25, RZ, 0x3c, !PT ;  /* 0x0000001906060212 */ /* 0x000fe400078e3cff */
[----:B----4-:R-:W-:Y:S02]  /*0870*/  @P0 LOP3.LUT R4, R4, R21, RZ, 0x3c, !PT ;  /* 0x0000001504040212 */ /* 0x010fe400078e3cff */
[----:B--2---:R-:W-:Y:S02]  /*0880*/  @P0 LOP3.LUT R5, R5, R20, RZ, 0x3c, !PT ;  /* 0x0000001405050212 */ /* 0x004fe400078e3cff */
[----:B---3--:R-:W-:Y:S02]  /*0890*/  @P0 LOP3.LUT R7, R7, R24, RZ, 0x3c, !PT ;  /* 0x0000001807070212 */ /* 0x008fe400078e3cff */
[----:B------:R-:W-:-:S13]  /*08a0*/  R2P PR, R23.B1, 0x7f ;  /* 0x0000007f17007804 */ /* 0x000fda0000001000 */
[----:B------:R-:W2:Y:S04]  /*08b0*/  @P0 LDG.E R20, desc[UR8][R14.64+0xa0] ;  /* 0x0000a0080e140981 */ /* 0x000ea8000c1e1900 */
[----:B------:R-:W3:Y:S04]  /*08c0*/  @P0 LDG.E R21, desc[UR8][R14.64+0xa4] ;  /* 0x0000a4080e150981 */ /* 0x000ee8000c1e1900 */
[----:B------:R-:W4:Y:S04]  /*08d0*/  @P0 LDG.E R24, desc[UR8][R14.64+0xb0] ;  /* 0x0000b0080e180981 */ /* 0x000f28000c1e1900 */
[----:B------:R-:W4:Y:S04]  /*08e0*/  @P0 LDG.E R25, desc[UR8][R14.64+0xac] ;  /* 0x0000ac080e190981 */ /* 0x000f28000c1e1900 */
[----:B------:R-:W4:Y:S01]  /*08f0*/  @P2 LDG.E R26, desc[UR8][R14.64+0xd0] ;  /* 0x0000d0080e1a2981 */ /* 0x000f22000c1e1900 */
[----:B--2---:R-:W-:-:S03]  /*0900*/  @P0 LOP3.LUT R3, R3, R20, RZ, 0x3c, !PT ;  /* 0x0000001403030212 */ /* 0x004fc600078e3cff */
[----:B------:R-:W2:Y:S01]  /*0910*/  @P0 LDG.E R20, desc[UR8][R14.64+0xa8] ;  /* 0x0000a8080e140981 */ /* 0x000ea2000c1e1900 */
[----:B---3--:R-:W-:-:S03]  /*0920*/  @P0 LOP3.LUT R4, R4, R21, RZ, 0x3c, !PT ;  /* 0x0000001504040212 */ /* 0x008fc600078e3cff */
[----:B------:R-:W3:Y:S01]  /*0930*/  @P1 LDG.E R21, desc[UR8][R14.64+0xb8] ;  /* 0x0000b8080e151981 */ /* 0x000ee2000c1e1900 */
[----:B----4-:R-:W-:-:S03]  /*0940*/  @P0 LOP3.LUT R7, R7, R24, RZ, 0x3c, !PT ;  /* 0x0000001807070212 */ /* 0x010fc600078e3cff */
[----:B------:R-:W4:Y:S01]  /*0950*/  @P1 LDG.E R24, desc[UR8][R14.64+0xbc] ;  /* 0x0000bc080e181981 */ /* 0x000f22000c1e1900 */
[----:B--2---:R-:W-:-:S03]  /*0960*/  @P0 LOP3.LUT R5, R5, R20, RZ, 0x3c, !PT ;  /* 0x0000001405050212 */ /* 0x004fc600078e3cff */
[----:B------:R-:W2:Y:S01]  /*0970*/  @P1 LDG.E R20, desc[UR8][R14.64+0xb4] ;  /* 0x0000b4080e141981 */ /* 0x000ea2000c1e1900 */
[----:B------:R-:W-:-:S03]  /*0980*/  @P0 LOP3.LUT R6, R6, R25, RZ, 0x3c, !PT ;  /* 0x0000001906060212 */ /* 0x000fc600078e3cff */
[----:B------:R-:W2:Y:S01]  /*0990*/  @P1 LDG.E R25, desc[UR8][R14.64+0xc0] ;  /* 0x0000c0080e191981 */ /* 0x000ea2000c1e1900 */
[----:B------:R-:W-:Y:S02]  /*09a0*/  LOP3.LUT P0, RZ, R23, 0x8000, RZ, 0xc0, !PT ;  /* 0x0000800017ff7812 */ /* 0x000fe4000780c0ff */
[----:B---3--:R-:W-:Y:S01]  /*09b0*/  @P1 LOP3.LUT R4, R4, R21, RZ, 0x3c, !PT ;  /* 0x0000001504041212 */ /* 0x008fe200078e3cff */
[----:B------:R-:W3:Y:S01]  /*09c0*/  @P2 LDG.E R23, desc[UR8][R14.64+0xd4] ;  /* 0x0000d4080e172981 */ /* 0x000ee2000c1e1900 */
[----:B----4-:R-:W-:-:S03]  /*09d0*/  @P1 LOP3.LUT R5, R5, R24, RZ, 0x3c, !PT ;  /* 0x0000001805051212 */ /* 0x010fc600078e3cff */
[----:B------:R-:W4:Y:S04]  /*09e0*/  @P2 LDG.E R24, desc[UR8][R14.64+0xc8] ;  /* 0x0000c8080e182981 */ /* 0x000f28000c1e1900 */
[----:B------:R-:W4:Y:S01]  /*09f0*/  @P2 LDG.E R21, desc[UR8][R14.64+0xcc] ;  /* 0x0000cc080e152981 */ /* 0x000f22000c1e1900 */
[----:B--2---:R-:W-:-:S03]  /*0a00*/  @P1 LOP3.LUT R3, R3, R20, RZ, 0x3c, !PT ;  /* 0x0000001403031212 */ /* 0x004fc600078e3cff */
[----:B------:R-:W2:Y:S04]  /*0a10*/  @P0 LDG.E R28, desc[UR8][R14.64+0x13c] ;  /* 0x00013c080e1c0981 */ /* 0x000ea8000c1e1900 */
[----:B------:R-:W2:Y:S01]  /*0a20*/  @P1 LDG.E R20, desc[UR8][R14.64+0xc4] ;  /* 0x0000c4080e141981 */ /* 0x000ea2000c1e1900 */
[----:B------:R-:W-:Y:S02]  /*0a30*/  @P1 LOP3.LUT R6, R6, R25, RZ, 0x3c, !PT ;  /* 0x0000001906061212 */ /* 0x000fe400078e3cff */
[----:B------:R-:W-:Y:S02]  /*0a40*/  @P2 LOP3.LUT R5, R5, R26, RZ, 0x3c, !PT ;  /* 0x0000001a05052212 */ /* 0x000fe400078e3cff */
[----:B---3--:R-:W-:Y:S01]  /*0a50*/  @P2 LOP3.LUT R6, R6, R23, RZ, 0x3c, !PT ;  /* 0x0000001706062212 */ /* 0x008fe200078e3cff */
[----:B------:R-:W3:Y:S01]  /*0a60*/  @P3 LDG.E R26, desc[UR8][R14.64+0xe4] ;  /* 0x0000e4080e1a3981 */ /* 0x000ee2000c1e1900 */
[----:B----4-:R-:W-:-:S03]  /*0a70*/  @P2 LOP3.LUT R3, R3, R24, RZ, 0x3c, !PT ;  /* 0x0000001803032212 */ /* 0x010fc600078e3cff */
[----:B------:R-:W4:Y:S01]  /*0a80*/  @P3 LDG.E R24, desc[UR8][R14.64+0xdc] ;  /* 0x0000dc080e183981 */ /* 0x000f22000c1e1900 */
[----:B------:R-:W-:-:S03]  /*0a90*/  @P2 LOP3.LUT R4, R4, R21, RZ, 0x3c, !PT ;  /* 0x0000001504042212 */ /* 0x000fc600078e3cff */
        /* <DEDUP_REMOVED lines=8> */
[----:B------:R-:W-:-:S03]  /*0b20*/  @P3 LOP3.LUT R4, R4, R21, RZ, 0x3c, !PT ;  /* 0x0000001504043212 */ /* 0x000fc600078e3cff */
[----:B------:R-:W4:Y:S01]  /*0b30*/  @P4 LDG.E R21, desc[UR8][R14.64+0xf4] ;  /* 0x0000f4080e154981 */ /* 0x000f22000c1e1900 */
[----:B------:R-:W-:-:S03]  /*0b40*/  @P3 LOP3.LUT R6, R6, R23, RZ, 0x3c, !PT ;  /* 0x0000001706063212 */ /* 0x000fc600078e3cff */
        /* <DEDUP_REMOVED lines=33> */
[----:B------:R-:W-:-:S04]  /*0d60*/  UIADD3 UR5, UPT, UPT, UR5, 0x10, URZ ;  /* 0x0000001005057890 */ /* 0x000fc8000fffe0ff */
[----:B------:R-:W-:Y:S01]  /*0d70*/  UISETP.NE.AND UP0, UPT, UR5, 0x20, UPT ;  /* 0x000000200500788c */ /* 0x000fe2000bf05270 */
[----:B---3--:R-:W-:Y:S02]  /*0d80*/  @P0 LOP3.LUT R5, R5, R26, RZ, 0x3c, !PT ;  /* 0x0000001a05050212 */ /* 0x008fe400078e3cff */
[----:B----4-:R-:W-:Y:S02]  /*0d90*/  @P0 LOP3.LUT R3, R3, R24, RZ, 0x3c, !PT ;  /* 0x0000001803030212 */ /* 0x010fe400078e3cff */
[----:B------:R-:W-:Y:S02]  /*0da0*/  @P0 LOP3.LUT R4, R4, R21, RZ, 0x3c, !PT ;  /* 0x0000001504040212 */ /* 0x000fe400078e3cff */
[----:B------:R-:W-:Y:S02]  /*0db0*/  @P0 LOP3.LUT R6, R6, R23, RZ, 0x3c, !PT ;  /* 0x0000001706060212 */ /* 0x000fe400078e3cff */
[----:B--2---:R-:W-:-:S04]  /*0dc0*/  @P6 LOP3.LUT R7, R7, R20, RZ, 0x3c, !PT ;  /* 0x0000001407076212 */ /* 0x004fc800078e3cff */
[----:B------:R-:W-:Y:S01]  /*0dd0*/  @P0 LOP3.LUT R7, R7, R28, RZ, 0x3c, !PT ;  /* 0x0000001c07070212 */ /* 0x000fe200078e3cff */
[----:B------:R-:W-:Y:S06]  /*0de0*/  BRA.U UP0, `(.L_x_7) ;  /* 0xfffffff500487547 */ /* 0x000fec000b83ffff */
[----:B------:R-:W-:-:S04]  /*0df0*/  UIADD3 UR4, UPT, UPT, UR4, 0x1, URZ ;  /* 0x0000000104047890 */ /* 0x000fc8000fffe0ff */
[----:B------:R-:W-:-:S09]  /*0e00*/  UISETP.NE.AND UP0, UPT, UR4, 0x5, UPT ;  /* 0x000000050400788c */ /* 0x000fd2000bf05270 */
[----:B------:R-:W-:Y:S05]  /*0e10*/  BRA.U UP0, `(.L_x_8) ;  /* 0xfffffff500287547 */ /* 0x000fea000b83ffff */
[----:B------:R1:W-:Y:S01]  /*0e20*/  STL [R1+0x4], R3 ;  /* 0x0000040301007387 */ /* 0x0003e20000100800 */
[----:B------:R-:W-:-:S03]  /*0e30*/  ISETP.NE.U32.AND P0, PT, R22, 0x1, PT ;  /* 0x000000011600780c */ /* 0x000fc60003f05070 */
[----:B------:R1:W-:Y:S01]  /*0e40*/  STL.64 [R1+0x8], R4 ;  /* 0x0000080401007387 */ /* 0x0003e20000100a00 */
[----:B------:R-:W-:-:S03]  /*0e50*/  ISETP.NE.AND.EX P0, PT, RZ, RZ, PT, P0 ;  /* 0x000000ffff00720c */ /* 0x000fc60003f05300 */
[----:B------:R1:W-:Y:S10]  /*0e60*/  STL.64 [R1+0x10], R6 ;  /* 0x0000100601007387 */ /* 0x0003f40000100a00 */
[----:B------:R-:W-:Y:S05]  /*0e70*/  @!P0 BRA `(.L_x_6) ;  /* 0x00000018000c8947 */ /* 0x000fea0003800000 */
[----:B------:R-:W-:Y:S01]  /*0e80*/  UMOV UR4, URZ ;  /* 0x000000ff00047c82 */ /* 0x000fe20008000000 */
[----:B------:R-:W-:Y:S01]  /*0e90*/  UMOV UR5, URZ ;  /* 0x000000ff00057c82 */ /* 0x000fe20008000000 */
[----:B-1----:R-:W-:Y:S02]  /*0ea0*/  IMAD.MOV.U32 R3, RZ, RZ, RZ ;  /* 0x000000ffff037224 */ /* 0x002fe400078e00ff */
[----:B------:R-:W-:Y:S02]  /*0eb0*/  IMAD.U32 R7, RZ, RZ, UR4 ;  /* 0x00000004ff077e24 */ /* 0x000fe4000f8e00ff */
[----:B------:R-:W-:Y:S02]  /*0ec0*/  IMAD.U32 R6, RZ, RZ, UR5 ;  /* 0x00000005ff067e24 */ /* 0x000fe4000f8e00ff */
[----:B------:R-:W-:Y:S02]  /*0ed0*/  IMAD.U32 R5, RZ, RZ, UR4 ;  /* 0x00000004ff057e24 */ /* 0x000fe4000f8e00ff */
[----:B------:R-:W-:-:S07]  /*0ee0*/  IMAD.U32 R4, RZ, RZ, UR5 ;  /* 0x00000005ff047e24 */ /* 0x000fce000f8e00ff */
.L_x_10:
[----:B------:R-:W-:-:S04]  /*0ef0*/  IMAD.U32 R18, RZ, RZ, UR4 ;  /* 0x00000004ff127e24 */ /* 0x000fc8000f8e00ff */
[----:B------:R-:W-:-:S06]  /*0f00*/  IMAD R18, R18, 0x4, R1 ;  /* 0x0000000412127824 */ /* 0x000fcc00078e0201 */
[----:B------:R-:W5:Y:S01]  /*0f10*/  LDL R18, [R18+0x4] ;  /* 0x0000040012127983 */ /* 0x000f620000100800 */
[----:B------:R-:W-:Y:S01]  /*0f20*/  USHF.L.U32 UR7, UR4, 0x5, URZ ;  /* 0x0000000504077899 */ /* 0x000fe200080006ff */
[----:B------:R-:W-:-:S11]  /*0f30*/  UMOV UR5, URZ ;  /* 0x000000ff00057c82 */ /* 0x000fd60008000000 */
.L_x_9:
        /* <DEDUP_REMOVED lines=182> */
[----:B------:R-:W-:Y:S05]  /*1aa0*/  @P0 BRA `(.L_x_6) ;  /* 0x0000000c00000947 */ /* 0x000fea0003800000 */
[----:B------:R-:W-:Y:S01]  /*1ab0*/  UMOV UR4, URZ ;  /* 0x000000ff00047c82 */ /* 0x000fe20008000000 */
[----:B------:R-:W-:Y:S01]  /*1ac0*/  UMOV UR5, URZ ;  /* 0x000000ff00057c82 */ /* 0x000fe20008000000 */
[----:B--2---:R-:W-:Y:S02]  /*1ad0*/  IMAD.MOV.U32 R3, RZ, RZ, RZ ;  /* 0x000000ffff037224 */ /* 0x004fe400078e00ff */
[----:B------:R-:W-:Y:S02]  /*1ae0*/  IMAD.U32 R7, RZ, RZ, UR4 ;  /* 0x00000004ff077e24 */ /* 0x000fe4000f8e00ff */
[----:B------:R-:W-:Y:S02]  /*1af0*/  IMAD.U32 R6, RZ, RZ, UR5 ;  /* 0x00000005ff067e24 */ /* 0x000fe4000f8e00ff */
[----:B------:R-:W-:Y:S02]  /*1b00*/  IMAD.U32 R5, RZ, RZ, UR4 ;  /* 0x00000004ff057e24 */ /* 0x000fe4000f8e00ff */
[----:B------:R-:W-:-:S07]  /*1b10*/  IMAD.U32 R4, RZ, RZ, UR5 ;  /* 0x00000005ff047e24 */ /* 0x000fce000f8e00ff */
.L_x_12:
[----:B------:R-:W-:-:S04]  /*1b20*/  IMAD.U32 R18, RZ, RZ, UR4 ;  /* 0x00000004ff127e24 */ /* 0x000fc8000f8e00ff */
[----:B------:R-:W-:-:S06]  /*1b30*/  IMAD R18, R18, 0x4, R1 ;  /* 0x0000000412127824 */ /* 0x000fcc00078e0201 */
[----:B------:R-:W5:Y:S01]  /*1b40*/  LDL R18, [R18+0x4] ;  /* 0x0000040012127983 */ /* 0x000f620000100800 */
[----:B------:R-:W-:Y:S01]  /*1b50*/  USHF.L.U32 UR7, UR4, 0x5, URZ ;  /* 0x0000000504077899 */ /* 0x000fe200080006ff */
[----:B------:R-:W-:-:S11]  /*1b60*/  UMOV UR5, URZ ;  /* 0x000000ff00057c82 */ /* 0x000fd60008000000 */
.L_x_11:
        /* <DEDUP_REMOVED lines=11> */
[----:B------:R-:W4:Y:S04]  /*1c20*/  @!P0 LDG.E R20, desc[UR8][R14.64] ;  /* 0x000000080e148981 */ /* 0x000f28000c1e1900 */
[----:B------:R-:W4:Y:S04]  /*1c30*/  @P3 LDG.E R21, desc[UR8][R14.64+0x4c] ;  /* 0x00004c080e153981 */ /* 0x000f28000c1e1900 */
[----:B------:R-:W4:Y:S04]  /*1c40*/  @!P0 LDG.E R23, desc[UR8][R14.64+0xc] ;  /* 0x00000c080e178981 */ /* 0x000f28000c1e1900 */
[----:B------:R-:W4:Y:S01]  /*1c50*/  @P4 LDG.E R25, desc[UR8][R14.64+0x54] ;  /* 0x000054080e194981 */ /* 0x000f22000c1e1900 */
[----:B--2---:R-:W-:-:S03]  /*1c60*/  @!P0 LOP3.LUT R7, R7, R22, RZ, 0x3c, !PT ;  /* 0x0000001607078212 */ /* 0x004fc600078e3cff */
[----:B------:R-:W2:Y:S01]  /*1c70*/  @P4 LDG.E R22, desc[UR8][R14.64+0x60] ;  /* 0x000060080e164981 */ /* 0x000ea2000c1e1900 */
[----:B---3--:R-:W-:-:S03]  /*1c80*/  @P1 LOP3.LUT R7, R7, R26, RZ, 0x3c, !PT ;  /* 0x0000001a07071212 */ /* 0x008fc600078e3cff */
[----:B------:R-:W3:Y:S01]  /*1c90*/  @P5 LDG.E R26, desc[UR8][R14.64+0x74] ;  /* 0x000074080e1a5981 */ /* 0x000ee2000c1e1900 */
[----:B----4-:R-:W-:Y:S02]  /*1ca0*/  @P2 LOP3.LUT R7, R7, R28, RZ, 0x3c, !PT ;  /* 0x0000001c07072212 */ /* 0x010fe400078e3cff */
[----:B------:R-:W-:Y:S02]  /*1cb0*/  @!P0 LOP3.LUT R3, R3, R20, RZ, 0x3c, !PT ;  /* 0x0000001403038212 */ /* 0x000fe400078e3cff */
[----:B------:R-:W4:Y:S01]  /*1cc0*/  @!P0 LDG.E R20, desc[UR8][R14.64+0x8] ;  /* 0x000008080e148981 */ /* 0x000f22000c1e1900 */
[----:B------:R-:W-:-:S03]  /*1cd0*/  @P3 LOP3.LUT R7, R7, R21, RZ, 0x3c, !PT ;  /* 0x0000001507073212 */ /* 0x000fc600078e3cff */
[----:B------:R-:W3:Y:S01]  /*1ce0*/  @!P0 LDG.E R21, desc[UR8][R14.64+0x4] ;  /* 0x000004080e158981 */ /* 0x000ee2000c1e1900 */
[----:B------:R-:W-:-:S03]  /*1cf0*/  @!P0 LOP3.LUT R6, R6, R23, RZ, 0x3c, !PT ;  /* 0x0000001706068212 */ /* 0x000fc600078e3cff */
[----:B------:R-:W3:Y:S01]  /*1d00*/  @P1 LDG.E R23, desc[UR8][R14.64+0x20] ;  /* 0x000020080e171981 */ /* 0x000ee2000c1e1900 */
[----:B--2---:R-:W-:-:S03]  /*1d10*/  @P4 LOP3.LUT R7, R7, R22, RZ, 0x3c, !PT ;  /* 0x0000001607074212 */ /* 0x004fc600078e3cff */
[----:B------:R-:W2:Y:S01]  /*1d20*/  @P1 LDG.E R22, desc[UR8][R14.64+0x1c] ;  /* 0x00001c080e161981 */ /* 0x000ea2000c1e1900 */
[----:B----4-:R-:W-:-:S03]  /*1d30*/  @!P0 LOP3.LUT R5, R5, R20, RZ, 0x3c, !PT ;  /* 0x0000001405058212 */ /* 0x010fc600078e3cff */
[----:B------:R-:W4:Y:S01]  /*1d40*/  @P1 LDG.E R20, desc[UR8][R14.64+0x14] ;  /* 0x000014080e141981 */ /* 0x000f22000c1e1900 */
[----:B---3--:R-:W-:-:S03]  /*1d50*/  @!P0 LOP3.LUT R4, R4, R21, RZ, 0x3c, !PT ;  /* 0x0000001504048212 */ /* 0x008fc600078e3cff */
[----:B------:R-:W3:Y:S01]  /*1d60*/  @P1 LDG.E R21, desc[UR8][R14.64+0x18] ;  /* 0x000018080e151981 */ /* 0x000ee2000c1e1900 */
[----:B------:R-:W-:-:S03]  /*1d70*/  @P5 LOP3.LUT R7, R7, R26, RZ, 0x3c, !PT ;  /* 0x0000001a07075212 */ /* 0x000fc600078e3cff */
[----:B------:R-:W3:Y:S01]  /*1d80*/  @P6 LDG.E R26, desc[UR8][R14.64+0x88] ;  /* 0x000088080e1a6981 */ /* 0x000ee2000c1e1900 */
[----:B------:R-:W-:-:S03]  /*1d90*/  @P1 LOP3.LUT R6, R6, R23, RZ, 0x3c, !PT ;  /* 0x0000001706061212 */ /* 0x000fc600078e3cff */
[----:B------:R-:W3:Y:S01]  /*1da0*/  @P2 LDG.E R23, desc[UR8][R14.64+0x34] ;  /* 0x000034080e172981 */ /* 0x000ee2000c1e1900 */
[----:B--2---:R-:W-:-:S03]  /*1db0*/  @P1 LOP3.LUT R5, R5, R22, RZ, 0x3c, !PT ;  /* 0x0000001605051212 */ /* 0x004fc600078e3cff */
[----:B------:R-:W2:Y:S01]  /*1dc0*/  @P2 LDG.E R22, desc[UR8][R14.64+0x30] ;  /* 0x000030080e162981 */ /* 0x000ea2000c1e1900 */
[----:B----4-:R-:W-:-:S03]  /*1dd0*/  @P1 LOP3.LUT R3, R3, R20, RZ, 0x3c, !PT ;  /* 0x0000001403031212 */ /* 0x010fc600078e3cff */
[----:B------:R-:W4:Y:S01]  /*1de0*/  @P2 LDG.E R20, desc[UR8][R14.64+0x28] ;  /* 0x000028080e142981 */ /* 0x000f22000c1e1900 */
[----:B---3--:R-:W-:-:S03]  /*1df0*/  @P1 LOP3.LUT R4, R4, R21, RZ, 0x3c, !PT ;  /* 0x0000001504041212 */ /* 0x008fc600078e3cff */
        /* <DEDUP_REMOVED lines=21> */
[----:B------:R-:W-:Y:S02]  /*1f50*/  @P4 LOP3.LUT R4, R4, R25, RZ, 0x3c, !PT ;  /* 0x0000001904044212 */ /* 0x000fe400078e3cff */
[----:B------:R-:W-:Y:S01]  /*1f60*/  LOP3.LUT P0, RZ, R24, 0x80, RZ, 0xc0, !PT ;  /* 0x0000008018ff7812 */ /* 0x000fe2000780c0ff */
        /* <DEDUP_REMOVED lines=20> */
[----:B------:R-:W-:Y:S02]  /*20b0*/  @P0 LOP3.LUT R7, R7, R26, RZ, 0x3c, !PT ;  /* 0x0000001a07070212 */ /* 0x000fe400078e3cff */
[----:B------:R-:W-:Y:S02]  /*20c0*/  @P0 LOP3.LUT R6, R6, R23, RZ, 0x3c, !PT ;  /* 0x0000001706060212 */ /* 0x000fe400078e3cff */
[----:B--2---:R-:W-:Y:S02]  /*20d0*/  @P0 LOP3.LUT R5, R5, R22, RZ, 0x3c, !PT ;  /* 0x0000001605050212 */ /* 0x004fe400078e3cff */
[----:B----4-:R-:W-:Y:S02]  /*20e0*/  @P0 LOP3.LUT R3, R3, R20, RZ, 0x3c, !PT ;  /* 0x0000001403030212 */ /* 0x010fe400078e3cff */
[----:B---3--:R-:W-:-:S02]  /*20f0*/  @P0 LOP3.LUT R4, R4, R21, RZ, 0x3c, !PT ;  /* 0x0000001504040212 */ /* 0x008fc400078e3cff */
[----:B------:R-:W-:-:S13]  /*2100*/  R2P PR, R24.B1, 0x7f ;  /* 0x0000007f18007804 */ /* 0x000fda0000001000 */
[----:B------:R-:W2:Y:S04]  /*2110*/  @P0 LDG.E R20, desc[UR8][R14.64+0xa0] ;  /* 0x0000a0080e140981 */ /* 0x000ea8000c1e1900 */
[----:B------:R-:W3:Y:S04]  /*2120*/  @P0 LDG.E R22, desc[UR8][R14.64+0xa8] ;  /* 0x0000a8080e160981 */ /* 0x000ee8000c1e1900 */
[----:B------:R-:W4:Y:S04]  /*2130*/  @P0 LDG.E R21, desc[UR8][R14.64+0xa4] ;  /* 0x0000a4080e150981 */ /* 0x000f28000c1e1900 */
        /* <DEDUP_REMOVED lines=13> */
[----:B--2---:R-:W-:Y:S02]  /*2210*/  @P0 LOP3.LUT R7, R7, R20, RZ, 0x3c, !PT ;  /* 0x0000001407070212 */ /* 0x004fe400078e3cff */
[----:B------:R-:W-:Y:S01]  /*2220*/  LOP3.LUT P0, RZ, R24, 0x8000, RZ, 0xc0, !PT ;  /* 0x0000800018ff7812 */ /* 0x000fe2000780c0ff */
[----:B------:R-:W2:Y:S01]  /*2230*/  @P2 LDG.E R20, desc[UR8][R14.64+0xd8] ;  /* 0x0000d8080e142981 */ /* 0x000ea2000c1e1900 */
[----:B---3--:R-:W-:-:S03]  /*2240*/  @P1 LOP3.LUT R3, R3, R22, RZ, 0x3c, !PT ;  /* 0x0000001603031212 */ /* 0x008fc600078e3cff */
[----:B------:R-:W3:Y:S04]  /*2250*/  @P1 LDG.E R22, desc[UR8][R14.64+0xc4] ;  /* 0x0000c4080e161981 */ /* 0x000ee8000c1e1900 */
[----:B------:R-:W2:Y:S01]  /*2260*/  @P2 LDG.E R24, desc[UR8][R14.64+0xc8] ;  /* 0x0000c8080e182981 */ /* 0x000ea2000c1e1900 */
[----:B------:R-:W-:Y:S02]  /*2270*/  @P1 LOP3.LUT R4, R4, R25, RZ, 0x3c, !PT ;  /* 0x0000001904041212 */ /* 0x000fe400078e3cff */
[----:B----4-:R-:W-:Y:S01]  /*2280*/  @P1 LOP3.LUT R6, R6, R21, RZ, 0x3c, !PT ;  /* 0x0000001506061212 */ /* 0x010fe200078e3cff */
[----:B------:R-:W4:Y:S01]  /*2290*/  @P2 LDG.E R25, desc[UR8][R14.64+0xd4] ;  /* 0x0000d4080e192981 */ /* 0x000f22000c1e1900 */
[----:B------:R-:W-:-:S03]  /*22a0*/  @P2 LOP3.LUT R4, R4, R23, RZ, 0x3c, !PT ;  /* 0x0000001704042212 */ /* 0x000fc600078e3cff */
[----:B------:R-:W4:Y:S01]  /*22b0*/  @P3 LDG.E R21, desc[UR8][R14.64+0xe0] ;  /* 0x0000e0080e153981 */ /* 0x000f22000c1e1900 */
[----:B------:R-:W-:-:S03]  /*22c0*/  @P2 LOP3.LUT R5, R5, R26, RZ, 0x3c, !PT ;  /* 0x0000001a05052212 */ /* 0x000fc600078e3cff */
[----:B------:R-:W4:Y:S04]  /*22d0*/  @P3 LDG.E R23, desc[UR8][R14.64+0xe8] ;  /* 0x0000e8080e173981 */ /* 0x000f28000c1e1900 */
[----:B------:R-:W4:Y:S01]  /*22e0*/  @P3 LDG.E R26, desc[UR8][R14.64+0xec] ;  /* 0x0000ec080e1a3981 */ /* 0x000f22000c1e1900 */
[----:B---3--:R-:W-:-:S03]  /*22f0*/  @P1 LOP3.LUT R7, R7, R22, RZ, 0x3c, !PT ;  /* 0x0000001607071212 */ /* 0x008fc600078e3cff */
[----:B------:R-:W3:Y:S01]  /*2300*/  @P3 LDG.E R22, desc[UR8][R14.64+0xdc] ;  /* 0x0000dc080e163981 */ /* 0x000ee2000c1e1900 */
[----:B--2---:R-:W-:-:S03]  /*2310*/  @P2 LOP3.LUT R3, R3, R24, RZ, 0x3c, !PT ;  /* 0x0000001803032212 */ /* 0x004fc600078e3cff */
[----:B------:R-:W2:Y:S01]  /*2320*/  @P3 LDG.E R24, desc[UR8][R14.64+0xe4] ;  /* 0x0000e4080e183981 */ /* 0x000ea2000c1e1900 */
[----:B------:R-:W-:Y:S02]  /*2330*/  @P2 LOP3.LUT R7, R7, R20, RZ, 0x3c, !PT ;  /* 0x0000001407072212 */ /* 0x000fe400078e3cff */
[----:B----4-:R-:W-:Y:S01]  /*2340*/  @P2 LOP3.LUT R6, R6, R25, RZ, 0x3c, !PT ;  /* 0x0000001906062212 */ /* 0x010fe200078e3cff */
[----:B------:R-:W4:Y:S01]  /*2350*/  @P4 LDG.E R20, desc[UR8][R14.64+0xf0] ;  /* 0x0000f0080e144981 */ /* 0x000f22000c1e1900 */
[----:B------:R-:W-:-:S03]  /*2360*/  @P3 LOP3.LUT R4, R4, R21, RZ, 0x3c, !PT ;  /* 0x0000001504043212 */ /* 0x000fc600078e3cff */
        /* <DEDUP_REMOVED lines=10> */
[----:B----4-:R-:W-:-:S03]  /*2410*/  @P4 LOP3.LUT R3, R3, R20, RZ, 0x3c, !PT ;  /* 0x0000001403034212 */ /* 0x010fc600078e3cff */
[----:B------:R-:W4:Y:S01]  /*2420*/  @P5 LDG.E R20, desc[UR8][R14.64+0x10c] ;  /* 0x00010c080e145981 */ /* 0x000f22000c1e1900 */
[----:B------:R-:W-:-:S03]  /*2430*/  @P4 LOP3.LUT R4, R4, R21, RZ, 0x3c, !PT ;  /* 0x0000001504044212 */ /* 0x000fc600078e3cff */
[----:B------:R-:W4:Y:S01]  /*2440*/  @P5 LDG.E R21, desc[UR8][R14.64+0x110] ;  /* 0x000110080e155981 */ /* 0x000f22000c1e1900 */
[----:B------:R-:W-:-:S03]  /*2450*/  @P4 LOP3.LUT R6, R6, R23, RZ, 0x3c, !PT ;  /* 0x0000001706064212 */ /* 0x000fc600078e3cff */
[----:B------:R-:W4:Y:S01]  /*2460*/  @P6 LDG.E R23, desc[UR8][R14.64+0x11c] ;  /* 0x00011c080e176981 */ /* 0x000f22000c1e1900 */
[----:B------:R-:W-:-:S03]  /*2470*/  @P5 LOP3.LUT R3, R3, R26, RZ, 0x3c, !PT ;  /* 0x0000001a03035212 */ /* 0x000fc600078e3cff */
        /* <DEDUP_REMOVED lines=9> */
[----:B------:R-:W4:Y:S04]  /*2510*/  @P6 LDG.E R21, desc[UR8][R14.64+0x124] ;  /* 0x000124080e156981 */ /* 0x000f28000c1e1900 */
[----:B------:R-:W4:Y:S01]  /*2520*/  @P6 LDG.E R20, desc[UR8][R14.64+0x128] ;  /* 0x000128080e146981 */ /* 0x000f22000c1e1900 */
[----:B------:R-:W-:Y:S02]  /*2530*/  @P6 LOP3.LUT R4, R4, R23, RZ, 0x3c, !PT ;  /* 0x0000001704046212 */ /* 0x000fe400078e3cff */
[----:B------:R-:W-:Y:S01]  /*2540*/  @P6 LOP3.LUT R5, R5, R26, RZ, 0x3c, !PT ;  /* 0x0000001a05056212 */ /* 0x000fe200078e3cff */
[----:B------:R-:W4:Y:S04]  /*2550*/  @P0 LDG.E R23, desc[UR8][R14.64+0x130] ;  /* 0x000130080e170981 */ /* 0x000f28000c1e1900 */
[----:B------:R-:W4:Y:S01]  /*2560*/  @P0 LDG.E R26, desc[UR8][R14.64+0x13c] ;  /* 0x00013c080e1a0981 */ /* 0x000f22000c1e1900 */
[----:B---3--:R-:W-:-:S03]  /*2570*/  @P5 LOP3.LUT R7, R7, R22, RZ, 0x3c, !PT ;  /* 0x0000001607075212 */ /* 0x008fc600078e3cff */
[----:B------:R-:W3:Y:S01]  /*2580*/  @P0 LDG.E R22, desc[UR8][R14.64+0x12c] ;  /* 0x00012c080e160981 */ /* 0x000ee2000c1e1900 */
[----:B--2---:R-:W-:-:S03]  /*2590*/  @P6 LOP3.LUT R3, R3, R24, RZ, 0x3c, !PT ;  /* 0x0000001803036212 */ /* 0x004fc600078e3cff */
[----:B------:R-:W2:Y:S01]  /*25a0*/  @P0 LDG.E R24, desc[UR8][R14.64+0x134] ;  /* 0x000134080e180981 */ /* 0x000ea2000c1e1900 */
[----:B------:R-:W-:-:S04]  /*25b0*/  UIADD3 UR5, UPT, UPT, UR5, 0x10, URZ ;  /* 0x0000001005057890 */ /* 0x000fc8000fffe0ff */
[----:B------:R-:W-:Y:S01]  /*25c0*/  UISETP.NE.AND UP0, UPT, UR5, 0x20, UPT ;  /* 0x000000200500788c */ /* 0x000fe2000bf05270 */
[----:B----4-:R-:W-:Y:S02]  /*25d0*/  @P6 LOP3.LUT R6, R6, R21, RZ, 0x3c, !PT ;  /* 0x0000001506066212 */ /* 0x010fe400078e3cff */
[----:B------:R-:W-:Y:S02]  /*25e0*/  @P6 LOP3.LUT R7, R7, R20, RZ, 0x3c, !PT ;  /* 0x0000001407076212 */ /* 0x000fe400078e3cff */
[----:B------:R-:W-:Y:S02]  /*25f0*/  @P0 LOP3.LUT R6, R6, R25, RZ, 0x3c, !PT ;  /* 0x0000001906060212 */ /* 0x000fe400078e3cff */
[----:B------:R-:W-:Y:S02]  /*2600*/  @P0 LOP3.LUT R4, R4, R23, RZ, 0x3c, !PT ;  /* 0x0000001704040212 */ /* 0x000fe400078e3cff */
[----:B------:R-:W-:Y:S02]  /*2610*/  @P0 LOP3.LUT R7, R7, R26, RZ, 0x3c, !PT ;  /* 0x0000001a07070212 */ /* 0x000fe400078e3cff */
[----:B---3--:R-:W-:-:S02]  /*2620*/  @P0 LOP3.LUT R3, R3, R22, RZ, 0x3c, !PT ;  /* 0x0000001603030212 */ /* 0x008fc400078e3cff */
[----:B--2---:R-:W-:Y:S01]  /*2630*/  @P0 LOP3.LUT R5, R5, R24, RZ, 0x3c, !PT ;  /* 0x0000001805050212 */ /* 0x004fe200078e3cff */
[----:B------:R-:W-:Y:S06]  /*2640*/  BRA.U UP0, `(.L_x_11) ;  /* 0xfffffff500487547 */ /* 0x000fec000b83ffff */
[----:B------:R-:W-:-:S04]  /*2650*/  UIADD3 UR4, UPT, UPT, UR4, 0x1, URZ ;  /* 0x0000000104047890 */ /* 0x000fc8000fffe0ff */
[----:B------:R-:W-:-:S09]  /*2660*/  UISETP.NE.AND UP0, UPT, UR4, 0x5, UPT ;  /* 0x000000050400788c */ /* 0x000fd2000bf05270 */
[----:B------:R-:W-:Y:S05]  /*2670*/  BRA.U UP0, `(.L_x_12) ;  /* 0xfffffff500287547 */ /* 0x000fea000b83ffff */
[----:B------:R3:W-:Y:S04]  /*2680*/  STL [R1+0x4], R3 ;  /* 0x0000040301007387 */ /* 0x0007e80000100800 */
[----:B------:R3:W-:Y:S04]  /*2690*/  STL.64 [R1+0x8], R4 ;  /* 0x0000080401007387 */ /* 0x0007e80000100a00 */
[----:B------:R3:W-:Y:S02]  /*26a0*/  STL.64 [R1+0x10], R6 ;  /* 0x0000100601007387 */ /* 0x0007e40000100a00 */
.L_x_6:
[----:B------:R-:W-:Y:S05]  /*26b0*/  BSYNC.RECONVERGENT B1 ;  /* 0x0000000000017941 */ /* 0x000fea0003800200 */
.L_x_5:
[----:B------:R-:W-:Y:S01]  /*26c0*/  ISETP.GT.U32.AND P0, PT, R19, 0x3, PT ;  /* 0x000000031300780c */ /* 0x000fe20003f04070 */
[----:B------:R-:W-:Y:S01]  /*26d0*/  VIADD R17, R17, 0x1 ;  /* 0x0000000111117836 */ /* 0x000fe20000000000 */
[--C-:B------:R-:W-:Y:S02]  /*26e0*/  SHF.R.U64 R19, R19, 0x2, R16.reuse ;  /* 0x0000000213137819 */ /* 0x100fe40000001210 */
[----:B------:R-:W-:Y:S02]  /*26f0*/  ISETP.GT.U32.AND.EX P0, PT, R16, RZ, PT, P0 ;  /* 0x000000ff1000720c */ /* 0x000fe40003f04100 */
[----:B------:R-:W-:-:S11]  /*2700*/  SHF.R.U32.HI R16, RZ, 0x2, R16 ;  /* 0x00000002ff107819 */ /* 0x000fd60000011610 */
[----:B------:R-:W-:Y:S05]  /*2710*/  @P0 BRA `(.L_x_13) ;  /* 0xffffffd800bc0947 */ /* 0x000fea000383ffff */
.L_x_4:
[----:B------:R-:W-:Y:S05]  /*2720*/  BSYNC.RECONVERGENT B0 ;  /* 0x0000000000007941 */ /* 0x000fea0003800200 */
.L_x_3:
[----:B------:R-:W4:Y:S02]  /*2730*/  LDCU UR4, c[0x0][0x388] ;  /* 0x00007100ff0477ac */ /* 0x000f240008000800 */
[----:B----4-:R-:W-:-:S13]  /*2740*/  ISETP.GE.AND P0, PT, R12, UR4, PT ;  /* 0x000000040c007c0c */ /* 0x010fda000bf06270 */
[----:B------:R-:W-:Y:S05]  /*2750*/  @P0 EXIT ;  /* 0x000000000000094d */ /* 0x000fea0003800000 */
[----:B------:R-:W4:Y:S02]  /*2760*/  LDCU UR4, c[0x0][0x38c] ;  /* 0x00007180ff0477ac */ /* 0x000f240008000800 */
[----:B----4-:R-:W-:-:S09]  /*2770*/  UISETP.GE.AND UP0, UPT, UR4, 0x1, UPT ;  /* 0x000000010400788c */ /* 0x010fd2000bf06270 */
[----:B------:R-:W-:Y:S05]  /*2780*/  BRA.U !UP0, `(.L_x_14) ;  /* 0x0000001108307547 */ /* 0x000fea000b800000 */
[----:B------:R-:W-:-:S09]  /*2790*/  UISETP.NE.AND UP0, UPT, UR4, 0x1, UPT ;  /* 0x000000010400788c */ /* 0x000fd2000bf05270 */
[----:B------:R-:W-:Y:S05]  /*27a0*/  BRA.U !UP0, `(.L_x_15) ;  /* 0x0000000908e07547 */ /* 0x000fea000b800000 */
[----:B------:R-:W4:Y:S01]  /*27b0*/  LDC.64 R14, c[0x0][0x3a0] ;  /* 0x0000e800ff0e7b82 */ /* 0x000f220000000a00 */
[----:B------:R-:W-:Y:S01]  /*27c0*/  IMAD R0, R13, -0x658354e5, R0 ;  /* 0x9a7cab1b0d007824 */ /* 0x000fe200078e0200 */
[----:B------:R-:W-:Y:S01]  /*27d0*/  ULOP3.LUT UR4, UR4, 0x7ffffffe, URZ, 0xc0, !UPT ;  /* 0x7ffffffe04047892 */ /* 0x000fe2000f8ec0ff */
[----:B------:R-:W-:Y:S01]  /*27e0*/  IMAD.MOV.U32 R13, RZ, RZ, R5 ;  /* 0x000000ffff0d7224 */ /* 0x000fe200078e0005 */
[----:B------:R-:W4:Y:S01]  /*27f0*/  LDCU UR5, c[0x0][0x390] ;  /* 0x00007200ff0577ac */ /* 0x000f220008000800 */
[----:B0123--:R-:W-:Y:S02]  /*2800*/  IMAD.MOV.U32 R5, RZ, RZ, R4 ;  /* 0x000000ffff057224 */ /* 0x00ffe400078e0004 */
[----:B------:R-:W-:Y:S01]  /*2810*/  VIADD R0, R0, 0x7b0fdd ;  /* 0x007b0fdd00007836 */ /* 0x000fe20000000000 */
[----:B------:R-:W0:Y:S01]  /*2820*/  LDC.64 R8, c[0x0][0x3a8] ;  /* 0x0000ea00ff087b82 */ /* 0x000e220000000a00 */
[----:B------:R-:W-:-:S12]  /*2830*/  UIADD3 UR4, UPT, UPT, -UR4, URZ, URZ ;  /* 0x000000ff04047290 */ /* 0x000fd8000fffe1ff */
.L_x_23:
[----:B------:R-:W-:Y:S01]  /*2840*/  SHF.R.U32.HI R2, RZ, 0x2, R3 ;  /* 0x00000002ff027819 */ /* 0x000fe20000011603 */
[----:B------:R-:W-:Y:S01]  /*2850*/  IMAD.MOV.U32 R16, RZ, RZ, 0x3e055027 ;  /* 0x3e055027ff107424 */ /* 0x000fe200078e00ff */
[----:B------:R-:W-:Y:S02]  /*2860*/  BSSY.RECONVERGENT B0, `(.L_x_16) ;  /* 0x000003c000007945 */ /* 0x000fe40003800200 */
[----:B------:R-:W-:Y:S01]  /*2870*/  LOP3.LUT R2, R2, R3, RZ, 0x3c, !PT ;  /* 0x0000000302027212 */ /* 0x000fe200078e3cff */
[----:B------:R-:W-:-:S04]  /*2880*/  IMAD.SHL.U32 R3, R7, 0x10, RZ ;  /* 0x0000001007037824 */ /* 0x000fc800078e00ff */
[----:B------:R-:W-:-:S05]  /*2890*/  IMAD.SHL.U32 R4, R2, 0x2, RZ ;  /* 0x0000000202047824 */ /* 0x000fca00078e00ff */
[----:B------:R-:W-:Y:S01]  /*28a0*/  LOP3.LUT R4, R2, R4, R3, 0x96, !PT ;  /* 0x0000000402047212 */ /* 0x000fe200078e9603 */
[----:B------:R-:W-:-:S03]  /*28b0*/  IMAD.MOV.U32 R3, RZ, RZ, 0x2f800000 ;  /* 0x2f800000ff037424 */ /* 0x000fc600078e00ff */
[----:B------:R-:W-:-:S04]  /*28c0*/  LOP3.LUT R4, R4, R7, RZ, 0x3c, !PT ;  /* 0x0000000704047212 */ /* 0x000fc800078e3cff */
[----:B------:R-:W-:-:S04]  /*28d0*/  IADD3 R2, PT, PT, R0, -0x10974f, R4 ;  /* 0xffef68b100027810 */ /* 0x000fc80007ffe004 */
[----:B------:R-:W-:-:S05]  /*28e0*/  I2FP.F32.U32 R2, R2 ;  /* 0x0000000200027245 */ /* 0x000fca0000201000 */
[----:B------:R-:W-:-:S05]  /*28f0*/  FFMA R2, R2, R3, 1.1641532182693481445e-10 ;  /* 0x2f00000002027423 */ /* 0x000fca0000000003 */
[----:B------:R-:W-:-:S04]  /*2900*/  FSETP.GEU.AND P0, PT, R2, 1.175494350822287508e-38, PT ;  /* 0x008000000200780b */ /* 0x000fc80003f0e000 */
[----:B------:R-:W-:-:S09]  /*2910*/  FSEL R17, RZ, -23, P0 ;  /* 0xc1b80000ff117808 */ /* 0x000fd20000000000 */
[----:B------:R-:W-:-:S04]  /*2920*/  @!P0 FMUL R2, R2, 8388608 ;  /* 0x4b00000002028820 */ /* 0x000fc80000400000 */
[C---:B------:R-:W-:Y:S01]  /*2930*/  VIADD R3, R2.reuse, 0xc0d55555 ;  /* 0xc0d5555502037836 */ /* 0x040fe20000000000 */
[----:B------:R-:W-:-:S04]  /*2940*/  ISETP.GT.U32.AND P0, PT, R2, 0x7f7fffff, PT ;  /* 0x7f7fffff0200780c */ /* 0x000fc80003f04070 */
[----:B------:R-:W-:-:S04]  /*2950*/  LOP3.LUT R19, R3, 0xff800000, RZ, 0xc0, !PT ;  /* 0xff80000003137812 */ /* 0x000fc800078ec0ff */
[----:B------:R-:W-:Y:S01]  /*2960*/  I2FP.F32.S32 R18, R19 ;  /* 0x0000001300127245 */ /* 0x000fe20000201400 */
[----:B------:R-:W-:Y:S02]  /*2970*/  IMAD.IADD R3, R2, 0x1, -R19 ;  /* 0x0000000102037824 */ /* 0x000fe400078e0a13 */
[----:B------:R-:W-:Y:S02]  /*2980*/  IMAD.MOV.U32 R19, RZ, RZ, 0x7f800000 ;  /* 0x7f800000ff137424 */ /* 0x000fe400078e00ff */
[----:B------:R-:W-:Y:S01]  /*2990*/  FADD R3, R3, -1 ;  /* 0xbf80000003037421 */ /* 0x000fe20000000000 */
[----:B------:R-:W-:-:S03]  /*29a0*/  FFMA R17, R18, 1.1920928955078125e-07, R17 ;  /* 0x3400000012117823 */ /* 0x000fc60000000011 */
[----:B------:R-:W-:-:S04]  /*29b0*/  FFMA R16, R3, -R16, 0.14084610342979431152 ;  /* 0x3e1039f603107423 */ /* 0x000fc80000000810 */
[----:B------:R-:W-:-:S04]  /*29c0*/  FFMA R16, R3, R16, -0.12148627638816833496 ;  /* 0xbdf8cdcc03107423 */ /* 0x000fc80000000010 */
[----:B------:R-:W-:-:S04]  /*29d0*/  FFMA R16, R3, R16, 0.13980610668659210205 ;  /* 0x3e0f295503107423 */ /* 0x000fc80000000010 */
[----:B------:R-:W-:-:S04]  /*29e0*/  FFMA R16, R3, R16, -0.16684235632419586182 ;  /* 0xbe2ad8b903107423 */ /* 0x000fc80000000010 */
[----:B------:R-:W-:-:S04]  /*29f0*/  FFMA R16, R3, R16, 0.20012299716472625732 ;  /* 0x3e4ced0b03107423 */ /* 0x000fc80000000010 */
[----:B------:R-:W-:-:S04]  /*2a00*/  FFMA R16, R3, R16, -0.24999669194221496582 ;  /* 0xbe7fff2203107423 */ /* 0x000fc80000000010 */
[----:B------:R-:W-:-:S04]  /*2a10*/  FFMA R16, R3, R16, 0.33333182334899902344 ;  /* 0x3eaaaa7803107423 */ /* 0x000fc80000000010 */
[----:B------:R-:W-:-:S04]  /*2a20*/  FFMA R16, R3, R16, -0.5 ;  /* 0xbf00000003107423 */ /* 0x000fc80000000010 */
[----:B------:R-:W-:Y:S01]  /*2a30*/  FMUL R20, R3, R16 ;  /* 0x0000001003147220 */ /* 0x000fe20000400000 */
[----:B------:R-:W-:-:S03]  /*2a40*/  SHF.R.U32.HI R16, RZ, 0x2, R5 ;  /* 0x00000002ff107819 */ /* 0x000fc60000011605 */
[----:B------:R-:W-:Y:S01]  /*2a50*/  FFMA R20, R3, R20, R3 ;  /* 0x0000001403147223 */ /* 0x000fe20000000003 */
[----:B------:R-:W-:Y:S01]  /*2a60*/  LOP3.LUT R16, R16, R5, RZ, 0x3c, !PT ;  /* 0x0000000510107212 */ /* 0x000fe200078e3cff */
[----:B------:R-:W-:Y:S02]  /*2a70*/  IMAD.SHL.U32 R3, R4, 0x10, RZ ;  /* 0x0000001004037824 */ /* 0x000fe400078e00ff */
[----:B------:R-:W-:Y:S01]  /*2a80*/  FFMA R17, R17, 0.69314718246459960938, R20 ;  /* 0x3f31721811117823 */ /* 0x000fe20000000014 */
[C---:B------:R-:W-:Y:S01]  /*2a90*/  @P0 FFMA R17, R2.reuse, R19, +INF ;  /* 0x7f80000002110423 */ /* 0x040fe20000000013 */
[----:B------:R-:W-:Y:S01]  /*2aa0*/  FSETP.NEU.AND P0, PT, R2, RZ, PT ;  /* 0x000000ff0200720b */ /* 0x000fe20003f0d000 */
[----:B------:R-:W-:Y:S02]  /*2ab0*/  IMAD.SHL.U32 R5, R16, 0x2, RZ ;  /* 0x0000000210057824 */ /* 0x000fe400078e00ff */
[----:B------:R-:W-:-:S03]  /*2ac0*/  FMUL R17, R17, -2 ;  /* 0xc000000011117820 */ /* 0x000fc60000400000 */
[----:B------:R-:W-:Y:S01]  /*2ad0*/  LOP3.LUT R5, R16, R5, R3, 0x96, !PT ;  /* 0x0000000510057212 */ /* 0x000fe200078e9603 */
[----:B------:R-:W-:Y:S01]  /*2ae0*/  IMAD.MOV.U32 R3, RZ, RZ, 0x30c90fdb ;  /* 0x30c90fdbff037424 */ /* 0x000fe200078e00ff */
[----:B------:R-:W-:Y:S02]  /*2af0*/  FSEL R17, R17, +INF , P0 ;  /* 0x7f80000011117808 */ /* 0x000fe40000000000 */
[----:B------:R-:W-:Y:S02]  /*2b00*/  LOP3.LUT R5, R5, R4, RZ, 0x3c, !PT ;  /* 0x0000000405057212 */ /* 0x000fe400078e3cff */
[----:B------:R1:W2:Y:S01]  /*2b10*/  MUFU.RSQ R16, R17 ;  /* 0x0000001100107308 */ /* 0x0002a20000001400 */
[----:B------:R-:W-:Y:S01]  /*2b20*/  VIADD R18, R17, 0xf3000000 ;  /* 0xf300000011127836 */ /* 0x000fe20000000000 */
[----:B------:R-:W-:-:S04]  /*2b30*/  IADD3 R2, PT, PT, R0, -0xb0f8a, R5 ;  /* 0xfff4f07600027810 */ /* 0x000fc80007ffe005 */
[----:B------:R-:W-:Y:S02]  /*2b40*/  ISETP.GT.U32.AND P0, PT, R18, 0x727fffff, PT ;  /* 0x727fffff1200780c */ /* 0x000fe40003f04070 */
[----:B------:R-:W-:-:S05]  /*2b50*/  I2FP.F32.U32 R2, R2 ;  /* 0x0000000200027245 */ /* 0x000fca0000201000 */
[----:B------:R-:W-:Y:S01]  /*2b60*/  FFMA R18, R2, R3, 7.314590599882819788e-10 ;  /* 0x30490fdb02127423 */ /* 0x000fe20000000003 */
[----:B------:R-:W-:Y:S02]  /*2b70*/  IMAD.MOV.U32 R3, RZ, RZ, R7 ;  /* 0x000000ffff037224 */ /* 0x000fe400078e0007 */
[----:B------:R-:W-:-:S03]  /*2b80*/  IMAD.MOV.U32 R2, RZ, RZ, R0 ;  /* 0x000000ffff027224 */ /* 0x000fc600078e0000 */
[----:B-12---:R-:W-:Y:S05]  /*2b90*/  @!P0 BRA `(.L_x_17) ;  /* 0x0000000000108947 */ /* 0x006fea0003800000 */
[----:B------:R-:W-:Y:S01]  /*2ba0*/  IMAD.MOV.U32 R0, RZ, RZ, R17 ;  /* 0x000000ffff007224 */ /* 0x000fe200078e0011 */
[----:B------:R-:W-:-:S07]  /*2bb0*/  MOV R16, 0x2bd0 ;  /* 0x00002bd000107802 */ /* 0x000fce0000000f00 */
[----:B0---4-:R-:W-:Y:S05]  /*2bc0*/  CALL.REL.NOINC `($__internal_0_$__cuda_sm20_sqrt_rn_f32_slowpath) ;  /* 0x0000000c00487944 */ /* 0x011fea0003c00000 */
[----:B------:R-:W-:Y:S05]  /*2bd0*/  BRA `(.L_x_18) ;  /* 0x0000000000107947 */ /* 0x000fea0003800000 */
.L_x_17:
[----:B------:R-:W-:Y:S01]  /*2be0*/  FMUL.FTZ R0, R17, R16 ;  /* 0x0000001011007220 */ /* 0x000fe20000410000 */
[----:B------:R-:W-:-:S03]  /*2bf0*/  FMUL.FTZ R16, R16, 0.5 ;  /* 0x3f00000010107820 */ /* 0x000fc60000410000 */
[----:B------:R-:W-:-:S04]  /*2c00*/  FFMA R7, -R0, R0, R17 ;  /* 0x0000000000077223 */ /* 0x000fc80000000111 */
[----:B------:R-:W-:-:S07]  /*2c10*/  FFMA R0, R7, R16, R0 ;  /* 0x0000001007007223 */ /* 0x000fce0000000000 */
.L_x_18:
[----:B----4-:R-:W-:Y:S05]  /*2c20*/  BSYNC.RECONVERGENT B0 ;  /* 0x0000000000007941 */ /* 0x010fea0003800200 */
.L_x_16:
[----:B------:R-:W-:Y:S01]  /*2c30*/  SHF.R.U32.HI R16, RZ, 0x2, R13 ;  /* 0x00000002ff107819 */ /* 0x000fe2000001160d */
[----:B------:R-:W-:Y:S02]  /*2c40*/  IMAD.SHL.U32 R7, R5, 0x10, RZ ;  /* 0x0000001005077824 */ /* 0x000fe400078e00ff */
[----:B------:R-:W-:Y:S01]  /*2c50*/  FMUL.RZ R24, R18, 0.15915493667125701904 ;  /* 0x3e22f98312187820 */ /* 0x000fe2000040c000 */
[----:B------:R-:W-:Y:S01]  /*2c60*/  IMAD.MOV.U32 R17, RZ, RZ, 0x3e055027 ;  /* 0x3e055027ff117424 */ /* 0x000fe200078e00ff */
[----:B------:R-:W-:Y:S01]  /*2c70*/  LOP3.LUT R16, R16, R13, RZ, 0x3c, !PT ;  /* 0x0000000d10107212 */ /* 0x000fe200078e3cff */
[----:B------:R-:W-:Y:S01]  /*2c80*/  IMAD.MOV.U32 R19, RZ, RZ, 0x3bbb989d ;  /* 0x3bbb989dff137424 */ /* 0x000fe200078e00ff */
[----:B------:R-:W-:Y:S01]  /*2c90*/  BSSY.RECONVERGENT B0, `(.L_x_19) ;  /* 0x000004d000007945 */ /* 0x000fe20003800200 */
[----:B------:R-:W-:Y:S02]  /*2ca0*/  IMAD.MOV.U32 R21, RZ, RZ, 0x437c0000 ;  /* 0x437c0000ff157424 */ /* 0x000fe400078e00ff */
[----:B------:R-:W-:-:S05]  /*2cb0*/  IMAD.SHL.U32 R13, R16, 0x2, RZ ;  /* 0x00000002100d7824 */ /* 0x000fca00078e00ff */
[----:B------:R-:W-:-:S04]  /*2cc0*/  LOP3.LUT R16, R16, R13, R7, 0x96, !PT ;  /* 0x0000000d10107212 */ /* 0x000fc800078e9607 */
[----:B------:R-:W-:Y:S01]  /*2cd0*/  LOP3.LUT R13, R16, R5, RZ, 0x3c, !PT ;  /* 0x00000005100d7212 */ /* 0x000fe200078e3cff */
[----:B------:R-:W-:-:S03]  /*2ce0*/  IMAD.MOV.U32 R16, RZ, RZ, 0x2f800000 ;  /* 0x2f800000ff107424 */ /* 0x000fc600078e00ff */
[----:B------:R-:W-:-:S04]  /*2cf0*/  IADD3 R7, PT, PT, R2, -0x587c5, R13 ;  /* 0xfffa783b02077810 */ /* 0x000fc80007ffe00d */
[----:B------:R-:W-:-:S05]  /*2d00*/  I2FP.F32.U32 R7, R7 ;  /* 0x0000000700077245 */ /* 0x000fca0000201000 */
[----:B------:R-:W-:Y:S01]  /*2d10*/  FFMA R7, R7, R16, 1.1641532182693481445e-10 ;  /* 0x2f00000007077423 */ /* 0x000fe20000000010 */
[----:B------:R-:W-:-:S04]  /*2d20*/  FFMA.SAT R16, R10, R19, 0.5 ;  /* 0x3f0000000a107423 */ /* 0x000fc80000002013 */
[----:B------:R-:W-:Y:S01]  /*2d30*/  FSETP.GEU.AND P0, PT, R7, 1.175494350822287508e-38, PT ;  /* 0x008000000700780b */ /* 0x000fe20003f0e000 */
[----:B------:R-:W-:-:S03]  /*2d40*/  FFMA.RM R16, R16, R21, 12582913 ;  /* 0x4b40000110107423 */ /* 0x000fc60000004015 */
[----:B------:R-:W-:Y:S01]  /*2d50*/  FSEL R23, RZ, -23, P0 ;  /* 0xc1b80000ff177808 */ /* 0x000fe20000000000 */
[----:B------:R-:W-:-:S04]  /*2d60*/  FADD R21, R16, -12583039 ;  /* 0xcb40007f10157421 */ /* 0x000fc80000000000 */
[----:B------:R-:W-:-:S04]  /*2d70*/  FFMA R21, R10, 1.4426950216293334961, -R21 ;  /* 0x3fb8aa3b0a157823 */ /* 0x000fc80000000815 */
[----:B------:R-:W-:Y:S01]  /*2d80*/  @!P0 FMUL R7, R7, 8388608 ;  /* 0x4b00000007078820 */ /* 0x000fe20000400000 */
[C---:B------:R-:W-:Y:S01]  /*2d90*/  FFMA R18, R10.reuse, 1.925963033500011079e-08, R21 ;  /* 0x32a570600a127823 */ /* 0x040fe20000000015 */
[----:B------:R-:W-:Y:S01]  /*2da0*/  SHF.R.U32.HI R21, RZ, 0x2, R6 ;  /* 0x00000002ff157819 */ /* 0x000fe20000011606 */
[----:B------:R-:W-:Y:S01]  /*2db0*/  FFMA R10, R10, R14, R15 ;  /* 0x0000000e0a0a7223 */ /* 0x000fe2000000000f */
[C---:B------:R-:W-:Y:S01]  /*2dc0*/  VIADD R22, R7.reuse, 0xc0d55555 ;  /* 0xc0d5555507167836 */ /* 0x040fe20000000000 */
[----:B------:R-:W-:Y:S02]  /*2dd0*/  ISETP.GT.U32.AND P0, PT, R7, 0x7f7fffff, PT ;  /* 0x7f7fffff0700780c */ /* 0x000fe40003f04070 */
[----:B------:R-:W-:Y:S01]  /*2de0*/  MUFU.EX2 R18, R18 ;  /* 0x0000001200127308 */ /* 0x000fe20000000800 */
[----:B------:R-:W-:Y:S01]  /*2df0*/  LOP3.LUT R21, R21, R6, RZ, 0x3c, !PT ;  /* 0x0000000615157212 */ /* 0x000fe200078e3cff */
[----:B------:R-:W-:Y:S01]  /*2e00*/  IMAD.SHL.U32 R6, R13, 0x10, RZ ;  /* 0x000000100d067824 */ /* 0x000fe200078e00ff */
[----:B------:R-:W-:-:S05]  /*2e10*/  LOP3.LUT R22, R22, 0xff800000, RZ, 0xc0, !PT ;  /* 0xff80000016167812 */ /* 0x000fca00078ec0ff */
[----:B------:R-:W-:Y:S01]  /*2e20*/  IMAD.IADD R20, R7, 0x1, -R22 ;  /* 0x0000000107147824 */ /* 0x000fe200078e0a16 */
[----:B------:R-:W-:-:S03]  /*2e30*/  I2FP.F32.S32 R22, R22 ;  /* 0x0000001600167245 */ /* 0x000fc60000201400 */
[----:B------:R-:W-:Y:S02]  /*2e40*/  FADD R20, R20, -1 ;  /* 0xbf80000014147421 */ /* 0x000fe40000000000 */
[----:B------:R-:W-:Y:S02]  /*2e50*/  FFMA R22, R22, 1.1920928955078125e-07, R23 ;  /* 0x3400000016167823 */ /* 0x000fe40000000017 */
[----:B------:R-:W-:-:S04]  /*2e60*/  FFMA R17, R20, -R17, 0.14084610342979431152 ;  /* 0x3e1039f614117423 */ /* 0x000fc80000000811 */
[----:B------:R-:W-:-:S04]  /*2e70*/  FFMA R17, R20, R17, -0.12148627638816833496 ;  /* 0xbdf8cdcc14117423 */ /* 0x000fc80000000011 */
[----:B------:R-:W-:-:S04]  /*2e80*/  FFMA R17, R20, R17, 0.13980610668659210205 ;  /* 0x3e0f295514117423 */ /* 0x000fc80000000011 */
[----:B------:R-:W-:-:S04]  /*2e90*/  FFMA R17, R20, R17, -0.16684235632419586182 ;  /* 0xbe2ad8b914117423 */ /* 0x000fc80000000011 */
[C---:B------:R-:W-:Y:S02]  /*2ea0*/  FFMA R19, R20.reuse, R17, 0.20012299716472625732 ;  /* 0x3e4ced0b14137423 */ /* 0x040fe40000000011 */
[----:B------:R-:W1:Y:S02]  /*2eb0*/  MUFU.SIN R17, R24 ;  /* 0x0000001800117308 */ /* 0x000e640000000400 */
[----:B------:R-:W-:-:S04]  /*2ec0*/  FFMA R19, R20, R19, -0.24999669194221496582 ;  /* 0xbe7fff2214137423 */ /* 0x000fc80000000013 */
[C---:B------:R-:W-:Y:S02]  /*2ed0*/  FFMA R25, R20.reuse, R19, 0.33333182334899902344 ;  /* 0x3eaaaa7814197423 */ /* 0x040fe40000000013 */
[----:B------:R-:W2:Y:S02]  /*2ee0*/  MUFU.COS R19, R24 ;  /* 0x0000001800137308 */ /* 0x000ea40000000000 */
[----:B------:R-:W-:-:S04]  /*2ef0*/  FFMA R25, R20, R25, -0.5 ;  /* 0xbf00000014197423 */ /* 0x000fc80000000019 */
[----:B------:R-:W-:Y:S01]  /*2f00*/  FMUL R25, R20, R25 ;  /* 0x0000001914197220 */ /* 0x000fe20000400000 */
[----:B-1----:R-:W-:-:S03]  /*2f10*/  FMUL R17, R17, R0 ;  /* 0x0000000011117220 */ /* 0x002fc60000400000 */
[----:B------:R-:W-:Y:S01]  /*2f20*/  FFMA R25, R20, R25, R20 ;  /* 0x0000001914197223 */ /* 0x000fe20000000014 */
[----:B------:R-:W-:-:S03]  /*2f30*/  IMAD.MOV.U32 R20, RZ, RZ, 0x7f800000 ;  /* 0x7f800000ff147424 */ /* 0x000fc600078e00ff */
[----:B------:R-:W-:Y:S01]  /*2f40*/  FFMA R22, R22, 0.69314718246459960938, R25 ;  /* 0x3f31721816167823 */ /* 0x000fe20000000019 */
[C---:B------:R-:W-:Y:S01]  /*2f50*/  @P0 FFMA R22, R7.reuse, R20, +INF ;  /* 0x7f80000007160423 */ /* 0x040fe20000000014 */
[----:B------:R-:W-:Y:S01]  /*2f60*/  FSETP.NEU.AND P0, PT, R7, RZ, PT ;  /* 0x000000ff0700720b */ /* 0x000fe20003f0d000 */
[----:B--2---:R-:W-:Y:S01]  /*2f70*/  FMUL R0, R19, R0 ;  /* 0x0000000013007220 */ /* 0x004fe20000400000 */
[----:B------:R-:W-:Y:S02]  /*2f80*/  IMAD.SHL.U32 R19, R16, 0x800000, RZ ;  /* 0x0080000010137824 */ /* 0x000fe400078e00ff */
[----:B------:R-:W-:Y:S01]  /*2f90*/  FMUL R16, R22, -2 ;  /* 0xc000000016107820 */ /* 0x000fe20000400000 */
[----:B------:R-:W-:Y:S02]  /*2fa0*/  IMAD.SHL.U32 R20, R21, 0x2, RZ ;  /* 0x0000000215147824 */ /* 0x000fe400078e00ff */
[----:B------:R-:W-:Y:S01]  /*2fb0*/  FMUL R18, R19, R18 ;  /* 0x0000001213127220 */ /* 0x000fe20000400000 */
[----:B0-----:R-:W-:Y:S01]  /*2fc0*/  FFMA R19, -R17, R8, R10 ;  /* 0x0000000811137223 */ /* 0x001fe2000000010a */
[----:B------:R-:W-:-:S02]  /*2fd0*/  FSEL R16, R16, +INF , P0 ;  /* 0x7f80000010107808 */ /* 0x000fc40000000000 */
[----:B------:R-:W-:Y:S01]  /*2fe0*/  LOP3.LUT R6, R21, R20, R6, 0x96, !PT ;  /* 0x0000001415067212 */ /* 0x000fe200078e9606 */
[----:B------:R-:W-:Y:S01]  /*2ff0*/  FMUL R18, R18, UR5 ;  /* 0x0000000512127c20 */ /* 0x000fe20008400000 */
[----:B------:R0:W1:Y:S01]  /*3000*/  MUFU.RSQ R21, R16 ;  /* 0x0000001000157308 */ /* 0x0000620000001400 */
[----:B------:R-:W-:Y:S01]  /*3010*/  VIADD R10, R16, 0xf3000000 ;  /* 0xf3000000100a7836 */ /* 0x000fe20000000000 */
[----:B------:R-:W-:Y:S01]  /*3020*/  LOP3.LUT R7, R6, R13, RZ, 0x3c, !PT ;  /* 0x0000000d06077212 */ /* 0x000fe200078e3cff */
[----:B------:R-:W-:Y:S01]  /*3030*/  FFMA R18, R17, R18, 1 ;  /* 0x3f80000011127423 */ /* 0x000fe20000000012 */
[----:B------:R-:W-:Y:S02]  /*3040*/  IMAD.MOV.U32 R17, RZ, RZ, 0x30c90fdb ;  /* 0x30c90fdbff117424 */ /* 0x000fe400078e00ff */
[----:B------:R-:W-:Y:S01]  /*3050*/  ISETP.GT.U32.AND P0, PT, R10, 0x727fffff, PT ;  /* 0x727fffff0a00780c */ /* 0x000fe20003f04070 */
[----:B------:R-:W-:Y:S02]  /*3060*/  IMAD.IADD R6, R2, 0x1, R7 ;  /* 0x0000000102067824 */ /* 0x000fe400078e0207 */
[----:B------:R-:W-:-:S03]  /*3070*/  FMUL R11, R18, R11 ;  /* 0x0000000b120b7220 */ /* 0x000fc60000400000 */
[----:B------:R-:W-:Y:S01]  /*3080*/  I2FP.F32.U32 R10, R6 ;  /* 0x00000006000a7245 */ /* 0x000fe20000201000 */
[----:B------:R-:W-:-:S04]  /*3090*/  FFMA R6, R0, R9, R19 ;  /* 0x0000000900067223 */ /* 0x000fc80000000013 */
[----:B------:R-:W-:Y:S02]  /*30a0*/  FFMA R10, R10, R17, 7.314590599882819788e-10 ;  /* 0x30490fdb0a0a7423 */ /* 0x000fe40000000011 */
[----:B01----:R-:W-:Y:S05]  /*30b0*/  @!P0 BRA `(.L_x_20) ;  /* 0x0000000000188947 */ /* 0x003fea0003800000 */
[----:B------:R-:W-:Y:S01]  /*30c0*/  BSSY.RECONVERGENT B1, `(.L_x_21) ;  /* 0x0000004000017945 */ /* 0x000fe20003800200 */
[----:B------:R-:W-:Y:S01]  /*30d0*/  IMAD.MOV.U32 R0, RZ, RZ, R16 ;  /* 0x000000ffff007224 */ /* 0x000fe200078e0010 */
[----:B------:R-:W-:-:S07]  /*30e0*/  MOV R16, 0x3100 ;  /* 0x0000310000107802 */ /* 0x000fce0000000f00 */
[----:B------:R-:W-:Y:S05]  /*30f0*/  CALL.REL.NOINC `($__internal_0_$__cuda_sm20_sqrt_rn_f32_slowpath) ;  /* 0x0000000400fc7944 */ /* 0x000fea0003c00000 */
[----:B------:R-:W-:Y:S05]  /*3100*/  BSYNC.RECONVERGENT B1 ;  /* 0x0000000000017941 */ /* 0x000fea0003800200 */
.L_x_21:
[----:B------:R-:W-:Y:S05]  /*3110*/  BRA `(.L_x_22) ;  /* 0x0000000000107947 */ /* 0x000fea0003800000 */
.L_x_20:
[----:B------:R-:W-:Y:S01]  /*3120*/  FMUL.FTZ R17, R16, R21 ;  /* 0x0000001510117220 */ /* 0x000fe20000410000 */
[----:B------:R-:W-:-:S03]  /*3130*/  FMUL.FTZ R18, R21, 0.5 ;  /* 0x3f00000015127820 */ /* 0x000fc60000410000 */
[----:B------:R-:W-:-:S04]  /*3140*/  FFMA R0, -R17, R17, R16 ;  /* 0x0000001111007223 */ /* 0x000fc80000000110 */
[----:B------:R-:W-:-:S07]  /*3150*/  FFMA R0, R0, R18, R17 ;  /* 0x0000001200007223 */ /* 0x000fce0000000011 */
.L_x_22:
[----:B------:R-:W-:Y:S05]  /*3160*/  BSYNC.RECONVERGENT B0 ;  /* 0x0000000000007941 */ /* 0x000fea0003800200 */
.L_x_19:
[----:B------:R-:W-:Y:S02]  /*3170*/  IMAD.MOV.U32 R17, RZ, RZ, 0x3bbb989d ;  /* 0x3bbb989dff117424 */ /* 0x000fe400078e00ff */
[----:B------:R-:W-:Y:S01]  /*3180*/  FMUL.RZ R18, R10, 0.15915493667125701904 ;  /* 0x3e22f9830a127820 */ /* 0x000fe2000040c000 */
[----:B------:R-:W-:Y:S01]  /*3190*/  IMAD.MOV.U32 R19, RZ, RZ, 0x437c0000 ;  /* 0x437c0000ff137424 */ /* 0x000fe200078e00ff */
[----:B------:R-:W-:Y:S01]  /*31a0*/  UIADD3 UR4, UPT, UPT, UR4, 0x2, URZ ;  /* 0x0000000204047890 */ /* 0x000fe2000fffe0ff */
[----:B------:R-:W-:Y:S02]  /*31b0*/  FFMA.SAT R16, R6, R17, 0.5 ;  /* 0x3f00000006107423 */ /* 0x000fe40000002011 */
[----:B------:R-:W0:Y:S01]  /*31c0*/  MUFU.SIN R17, R18 ;  /* 0x0000001200117308 */ /* 0x000e220000000400 */
[----:B------:R-:W-:Y:S01]  /*31d0*/  UISETP.NE.AND UP0, UPT, UR4, URZ, UPT ;  /* 0x000000ff0400728c */ /* 0x000fe2000bf05270 */
[----:B------:R-:W-:-:S04]  /*31e0*/  FFMA.RM R16, R16, R19, 12582913 ;  /* 0x4b40000110107423 */ /* 0x000fc80000004013 */
[C---:B------:R-:W-:Y:S01]  /*31f0*/  FADD R19, R16.reuse, -12583039 ;  /* 0xcb40007f10137421 */ /* 0x040fe20000000000 */
[----:B------:R-:W-:-:S03]  /*3200*/  IMAD.SHL.U32 R16, R16, 0x800000, RZ ;  /* 0x0080000010107824 */ /* 0x000fc600078e00ff */
[----:B------:R-:W-:-:S04]  /*3210*/  FFMA R19, R6, 1.4426950216293334961, -R19 ;  /* 0x3fb8aa3b06137823 */ /* 0x000fc80000000813 */
[C---:B------:R-:W-:Y:S01]  /*3220*/  FFMA R10, R6.reuse, 1.925963033500011079e-08, R19 ;  /* 0x32a57060060a7823 */ /* 0x040fe20000000013 */
[----:B------:R-:W-:Y:S01]  /*3230*/  FFMA R6, R6, R14, R15 ;  /* 0x0000000e06067223 */ /* 0x000fe2000000000f */
[----:B------:R-:W1:Y:S01]  /*3240*/  MUFU.COS R19, R18 ;  /* 0x0000001200137308 */ /* 0x000e620000000000 */
[----:B0-----:R-:W-:-:S07]  /*3250*/  FMUL R17, R17, R0 ;  /* 0x0000000011117220 */ /* 0x001fce0000400000 */
[----:B------:R0:W2:Y:S01]  /*3260*/  MUFU.EX2 R21, R10 ;  /* 0x0000000a00157308 */ /* 0x0000a20000000800 */
[----:B-1----:R-:W-:Y:S01]  /*3270*/  FMUL R0, R19, R0 ;  /* 0x0000000013007220 */ /* 0x002fe20000400000 */
[----:B------:R-:W-:Y:S01]  /*3280*/  FFMA R19, -R17, R8, R6 ;  /* 0x0000000811137223 */ /* 0x000fe20000000106 */
[----:B------:R-:W-:Y:S02]  /*3290*/  IMAD.MOV.U32 R6, RZ, RZ, R13 ;  /* 0x000000ffff067224 */ /* 0x000fe400078e000d */
[----:B------:R-:W-:Y:S02]  /*32a0*/  IMAD.MOV.U32 R13, RZ, RZ, R5 ;  /* 0x000000ffff0d7224 */ /* 0x000fe400078e0005 */
[----:B0-----:R-:W-:Y:S01]  /*32b0*/  FFMA R10, R0, R9, R19 ;  /* 0x00000009000a7223 */ /* 0x001fe20000000013 */
[----:B------:R-:W-:Y:S02]  /*32c0*/  VIADD R0, R2, 0x161f14 ;  /* 0x00161f1402007836 */ /* 0x000fe40000000000 */
[----:B--2---:R-:W-:Y:S01]  /*32d0*/  FMUL R16, R16, R21 ;  /* 0x0000001510107220 */ /* 0x004fe20000400000 */
[----:B------:R-:W-:-:S03]  /*32e0*/  IMAD.MOV.U32 R5, RZ, RZ, R4 ;  /* 0x000000ffff057224 */ /* 0x000fc600078e0004 */
[----:B------:R-:W-:-:S04]  /*32f0*/  FMUL R16, R16, UR5 ;  /* 0x0000000510107c20 */ /* 0x000fc80008400000 */
[----:B------:R-:W-:-:S04]  /*3300*/  FFMA R16, R17, R16, 1 ;  /* 0x3f80000011107423 */ /* 0x000fc80000000010 */
[----:B------:R-:W-:Y:S01]  /*3310*/  FMUL R11, R11, R16 ;  /* 0x000000100b0b7220 */ /* 0x000fe20000400000 */
[----:B------:R-:W-:Y:S06]  /*3320*/  BRA.U UP0, `(.L_x_23) ;  /* 0xfffffff500447547 */ /* 0x000fec000b83ffff */
.L_x_15:
[----:B------:R-:W4:Y:S02]  /*3330*/  LDCU UR4, c[0x0][0x38c] ;  /* 0x00007180ff0477ac */ /* 0x000f240008000800 */
[----:B----4-:R-:W-:-:S04]  /*3340*/  ULOP3.LUT UR4, UR4, 0x1, URZ, 0xc0, !UPT ;  /* 0x0000000104047892 */ /* 0x010fc8000f8ec0ff */
[----:B------:R-:W-:-:S09]  /*3350*/  UISETP.NE.U32.AND UP0, UPT, UR4, 0x1, UPT ;  /* 0x000000010400788c */ /* 0x000fd2000bf05070 */
[----:B------:R-:W-:Y:S05]  /*3360*/  BRA.U UP0, `(.L_x_14) ;  /* 0x0000000500387547 */ /* 0x000fea000b800000 */
[----:B------:R-:W-:Y:S01]  /*3370*/  SHF.R.U32.HI R0, RZ, 0x2, R3 ;  /* 0x00000002ff007819 */ /* 0x000fe20000011603 */
[----:B------:R-:W-:Y:S01]  /*3380*/  IMAD.MOV.U32 R9, RZ, RZ, 0x3e055027 ;  /* 0x3e055027ff097424 */ /* 0x000fe200078e00ff */
[----:B------:R-:W-:Y:S02]  /*3390*/  BSSY.RECONVERGENT B0, `(.L_x_24) ;  /* 0x000003a000007945 */ /* 0x000fe40003800200 */
[----:B------:R-:W-:Y:S01]  /*33a0*/  LOP3.LUT R0, R0, R3, RZ, 0x3c, !PT ;  /* 0x0000000300007212 */ /* 0x000fe200078e3cff */
[----:B0123--:R-:W-:-:S04]  /*33b0*/  IMAD.SHL.U32 R3, R7, 0x10, RZ ;  /* 0x0000001007037824 */ /* 0x00ffc800078e00ff */
[----:B------:R-:W-:-:S05]  /*33c0*/  IMAD.SHL.U32 R5, R0, 0x2, RZ ;  /* 0x0000000200057824 */ /* 0x000fca00078e00ff */
[----:B------:R-:W-:Y:S01]  /*33d0*/  LOP3.LUT R0, R0, R5, R3, 0x96, !PT ;  /* 0x0000000500007212 */ /* 0x000fe200078e9603 */
[----:B------:R-:W-:-:S03]  /*33e0*/  IMAD.MOV.U32 R3, RZ, RZ, 0x2f800000 ;  /* 0x2f800000ff037424 */ /* 0x000fc600078e00ff */
[----:B------:R-:W-:-:S04]  /*33f0*/  LOP3.LUT R7, R0, R7, RZ, 0x3c, !PT ;  /* 0x0000000700077212 */ /* 0x000fc800078e3cff */
[----:B------:R-:W-:-:S04]  /*3400*/  IADD3 R0, PT, PT, R2, 0x587c5, R7 ;  /* 0x000587c502007810 */ /* 0x000fc80007ffe007 */
[----:B------:R-:W-:-:S05]  /*3410*/  I2FP.F32.U32 R0, R0 ;  /* 0x0000000000007245 */ /* 0x000fca0000201000 */
[----:B------:R-:W-:-:S05]  /*3420*/  FFMA R0, R0, R3, 1.1641532182693481445e-10 ;  /* 0x2f00000000007423 */ /* 0x000fca0000000003 */
[----:B------:R-:W-:-:S13]  /*3430*/  FSETP.GEU.AND P0, PT, R0, 1.175494350822287508e-38, PT ;  /* 0x008000000000780b */ /* 0x000fda0003f0e000 */
[----:B------:R-:W-:-:S04]  /*3440*/  @!P0 FMUL R0, R0, 8388608 ;  /* 0x4b00000000008820 */ /* 0x000fc80000400000 */
[----:B------:R-:W-:-:S05]  /*3450*/  VIADD R3, R0, 0xc0d55555 ;  /* 0xc0d5555500037836 */ /* 0x000fca0000000000 */
[----:B------:R-:W-:-:S04]  /*3460*/  LOP3.LUT R5, R3, 0xff800000, RZ, 0xc0, !PT ;  /* 0xff80000003057812 */ /* 0x000fc800078ec0ff */
[----:B------:R-:W-:Y:S01]  /*3470*/  I2FP.F32.S32 R6, R5 ;  /* 0x0000000500067245 */ /* 0x000fe20000201400 */
[----:B------:R-:W-:Y:S02]  /*3480*/  IMAD.IADD R3, R0, 0x1, -R5 ;  /* 0x0000000100037824 */ /* 0x000fe400078e0a05 */
[----:B------:R-:W-:Y:S02]  /*3490*/  IMAD.MOV.U32 R5, RZ, RZ, 0x7f800000 ;  /* 0x7f800000ff057424 */ /* 0x000fe400078e00ff */
[----:B------:R-:W-:-:S04]  /*34a0*/  FADD R8, R3, -1 ;  /* 0xbf80000003087421 */ /* 0x000fc80000000000 */
[----:B------:R-:W-:-:S04]  /*34b0*/  FFMA R3, R8, -R9, 0.14084610342979431152 ;  /* 0x3e1039f608037423 */ /* 0x000fc80000000809 */
[----:B------:R-:W-:-:S04]  /*34c0*/  FFMA R3, R8, R3, -0.12148627638816833496 ;  /* 0xbdf8cdcc08037423 */ /* 0x000fc80000000003 */
[----:B------:R-:W-:-:S04]  /*34d0*/  FFMA R3, R8, R3, 0.13980610668659210205 ;  /* 0x3e0f295508037423 */ /* 0x000fc80000000003 */
[----:B------:R-:W-:-:S04]  /*34e0*/  FFMA R3, R8, R3, -0.16684235632419586182 ;  /* 0xbe2ad8b908037423 */ /* 0x000fc80000000003 */
[----:B------:R-:W-:-:S04]  /*34f0*/  FFMA R3, R8, R3, 0.20012299716472625732 ;  /* 0x3e4ced0b08037423 */ /* 0x000fc80000000003 */
[----:B------:R-:W-:-:S04]  /*3500*/  FFMA R3, R8, R3, -0.24999669194221496582 ;  /* 0xbe7fff2208037423 */ /* 0x000fc80000000003 */
[----:B------:R-:W-:-:S04]  /*3510*/  FFMA R3, R8, R3, 0.33333182334899902344 ;  /* 0x3eaaaa7808037423 */ /* 0x000fc80000000003 */
[----:B------:R-:W-:Y:S01]  /*3520*/  FFMA R9, R8, R3, -0.5 ;  /* 0xbf00000008097423 */ /* 0x000fe20000000003 */
[----:B------:R-:W-:Y:S02]  /*3530*/  FSEL R3, RZ, -23, P0 ;  /* 0xc1b80000ff037808 */ /* 0x000fe40000000000 */
[----:B------:R-:W-:Y:S01]  /*3540*/  ISETP.GT.U32.AND P0, PT, R0, 0x7f7fffff, PT ;  /* 0x7f7fffff0000780c */ /* 0x000fe20003f04070 */
[----:B------:R-:W-:Y:S02]  /*3550*/  FMUL R9, R8, R9 ;  /* 0x0000000908097220 */ /* 0x000fe40000400000 */
[----:B------:R-:W-:Y:S01]  /*3560*/  FFMA R6, R6, 1.1920928955078125e-07, R3 ;  /* 0x3400000006067823 */ /* 0x000fe20000000003 */
[----:B------:R-:W-:Y:S01]  /*3570*/  SHF.R.U32.HI R3, RZ, 0x2, R4 ;  /* 0x00000002ff037819 */ /* 0x000fe20000011604 */
[----:B------:R-:W-:-:S03]  /*3580*/  FFMA R9, R8, R9, R8 ;  /* 0x0000000908097223 */ /* 0x000fc60000000008 */
[----:B------:R-:W-:Y:S01]  /*3590*/  LOP3.LUT R3, R3, R4, RZ, 0x3c, !PT ;  /* 0x0000000403037212 */ /* 0x000fe200078e3cff */
[----:B------:R-:W-:Y:S01]  /*35a0*/  FFMA R6, R6, 0.69314718246459960938, R9 ;  /* 0x3f31721806067823 */ /* 0x000fe20000000009 */
[----:B------:R-:W-:-:S03]  /*35b0*/  IMAD.SHL.U32 R4, R7, 0x10, RZ ;  /* 0x0000001007047824 */ /* 0x000fc600078e00ff */
[C---:B------:R-:W-:Y:S01]  /*35c0*/  @P0 FFMA R6, R0.reuse, R5, +INF ;  /* 0x7f80000000060423 */ /* 0x040fe20000000005 */
[C---:B------:R-:W-:Y:S01]  /*35d0*/  IMAD.SHL.U32 R5, R3.reuse, 0x2, RZ ;  /* 0x0000000203057824 */ /* 0x040fe200078e00ff */
[----:B------:R-:W-:Y:S02]  /*35e0*/  FSETP.NEU.AND P0, PT, R0, RZ, PT ;  /* 0x000000ff0000720b */ /* 0x000fe40003f0d000 */
[----:B------:R-:W-:Y:S02]  /*35f0*/  FMUL R6, R6, -2 ;  /* 0xc000000006067820 */ /* 0x000fe40000400000 */
[----:B------:R-:W-:Y:S01]  /*3600*/  LOP3.LUT R4, R3, R5, R4, 0x96, !PT ;  /* 0x0000000503047212 */ /* 0x000fe200078e9604 */
[----:B------:R-:W-:Y:S02]  /*3610*/  IMAD.MOV.U32 R5, RZ, RZ, 0x30c90fdb ;  /* 0x30c90fdbff057424 */ /* 0x000fe400078e00ff */
[----:B------:R-:W-:Y:S02]  /*3620*/  FSEL R3, R6, +INF , P0 ;  /* 0x7f80000006037808 */ /* 0x000fe40000000000 */
[----:B------:R-:W-:-:S02]  /*3630*/  LOP3.LUT R7, R4, R7, RZ, 0x3c, !PT ;  /* 0x0000000704077212 */ /* 0x000fc400078e3cff */
[----:B------:R0:W1:Y:S01]  /*3640*/  MUFU.RSQ R4, R3 ;  /* 0x0000000300047308 */ /* 0x0000620000001400 */
[----:B------:R-:W-:Y:S01]  /*3650*/  VIADD R0, R3, 0xf3000000 ;  /* 0xf300000003007836 */ /* 0x000fe20000000000 */
[----:B------:R-:W-:-:S04]  /*3660*/  IADD3 R7, PT, PT, R2, 0xb0f8a, R7 ;  /* 0x000b0f8a02077810 */ /* 0x000fc80007ffe007 */
[----:B------:R-:W-:Y:S02]  /*3670*/  ISETP.GT.U32.AND P0, PT, R0, 0x727fffff, PT ;  /* 0x727fffff0000780c */ /* 0x000fe40003f04070 */
[----:B------:R-:W-:-:S05]  /*3680*/  I2FP.F32.U32 R2, R7 ;  /* 0x0000000700027245 */ /* 0x000fca0000201000 */
[----:B------:R-:W-:-:S06]  /*3690*/  FFMA R2, R2, R5, 7.314590599882819788e-10 ;  /* 0x30490fdb02027423 */ /* 0x000fcc0000000005 */
[----:B01----:R-:W-:Y:S05]  /*36a0*/  @!P0 BRA `(.L_x_25) ;  /* 0x0000000000108947 */ /* 0x003fea0003800000 */
[----:B------:R-:W-:Y:S01]  /*36b0*/  IMAD.MOV.U32 R0, RZ, RZ, R3 ;  /* 0x000000ffff007224 */ /* 0x000fe200078e0003 */
[----:B------:R-:W-:-:S07]  /*36c0*/  MOV R16, 0x36e0 ;  /* 0x000036e000107802 */ /* 0x000fce0000000f00 */
[----:B------:R-:W-:Y:S05]  /*36d0*/  CALL.REL.NOINC `($__internal_0_$__cuda_sm20_sqrt_rn_f32_slowpath) ;  /* 0x0000000000847944 */ /* 0x000fea0003c00000 */
[----:B------:R-:W-:Y:S05]  /*36e0*/  BRA `(.L_x_26) ;  /* 0x0000000000107947 */ /* 0x000fea0003800000 */
.L_x_25:
[----:B------:R-:W-:Y:S01]  /*36f0*/  FMUL.FTZ R0, R3, R4 ;  /* 0x0000000403007220 */ /* 0x000fe20000410000 */
[----:B------:R-:W-:-:S03]  /*3700*/  FMUL.FTZ R4, R4, 0.5 ;  /* 0x3f00000004047820 */ /* 0x000fc60000410000 */
[----:B------:R-:W-:-:S04]  /*3710*/  FFMA R3, -R0, R0, R3 ;  /* 0x0000000000037223 */ /* 0x000fc80000000103 */
[----:B------:R-:W-:-:S07]  /*3720*/  FFMA R0, R3, R4, R0 ;  /* 0x0000000403007223 */ /* 0x000fce0000000000 */
.L_x_26:
[----:B------:R-:W-:Y:S05]  /*3730*/  BSYNC.RECONVERGENT B0 ;  /* 0x0000000000007941 */ /* 0x000fea0003800200 */
.L_x_24:
[----:B------:R-:W-:Y:S02]  /*3740*/  IMAD.MOV.U32 R3, RZ, RZ, 0x3bbb989d ;  /* 0x3bbb989dff037424 */ /* 0x000fe400078e00ff */
[----:B------:R-:W-:Y:S01]  /*3750*/  FMUL.RZ R2, R2, 0.15915493667125701904 ;  /* 0x3e22f98302027820 */ /* 0x000fe2000040c000 */
[----:B------:R-:W-:Y:S01]  /*3760*/  IMAD.MOV.U32 R4, RZ, RZ, 0x437c0000 ;  /* 0x437c0000ff047424 */ /* 0x000fe200078e00ff */
[----:B------:R-:W0:Y:S01]  /*3770*/  LDCU UR4, c[0x0][0x390] ;  /* 0x00007200ff0477ac */ /* 0x000e220008000800 */
[----:B------:R-:W-:-:S04]  /*3780*/  FFMA.SAT R3, R10, R3, 0.5 ;  /* 0x3f0000000a037423 */ /* 0x000fc80000002003 */
[----:B------:R-:W-:-:S04]  /*3790*/  FFMA.RM R4, R3, R4, 12582913 ;  /* 0x4b40000103047423 */ /* 0x000fc80000004004 */
[C---:B------:R-:W-:Y:S01]  /*37a0*/  FADD R3, R4.reuse, -12583039 ;  /* 0xcb40007f04037421 */ /* 0x040fe20000000000 */
[----:B------:R-:W-:-:S03]  /*37b0*/  IMAD.SHL.U32 R4, R4, 0x800000, RZ ;  /* 0x0080000004047824 */ /* 0x000fc600078e00ff */
[----:B------:R-:W-:-:S04]  /*37c0*/  FFMA R3, R10, 1.4426950216293334961, -R3 ;  /* 0x3fb8aa3b0a037823 */ /* 0x000fc80000000803 */
[----:B------:R-:W-:Y:S02]  /*37d0*/  FFMA R10, R10, 1.925963033500011079e-08, R3 ;  /* 0x32a570600a0a7823 */ /* 0x000fe40000000003 */
[----:B------:R-:W1:Y:S08]  /*37e0*/  MUFU.SIN R3, R2 ;  /* 0x0000000200037308 */ /* 0x000e700000000400 */
[----:B------:R-:W2:Y:S01]  /*37f0*/  MUFU.EX2 R5, R10 ;  /* 0x0000000a00057308 */ /* 0x000ea20000000800 */
[----:B-1----:R-:W-:Y:S01]  /*3800*/  FMUL R0, R3, R0 ;  /* 0x0000000003007220 */ /* 0x002fe20000400000 */
[----:B--2---:R-:W-:-:S04]  /*3810*/  FMUL R4, R4, R5 ;  /* 0x0000000504047220 */ /* 0x004fc80000400000 */
[----:B0-----:R-:W-:-:S04]  /*3820*/  FMUL R3, R4, UR4 ;  /* 0x0000000404037c20 */ /* 0x001fc80008400000 */
[----:B------:R-:W-:-:S04]  /*3830*/  FFMA R0, R0, R3, 1 ;  /* 0x3f80000000007423 */ /* 0x000fc80000000003 */
[----:B------:R-:W-:-:S07]  /*3840*/  FMUL R11, R11, R0 ;  /* 0x000000000b0b7220 */ /* 0x000fce0000400000 */
.L_x_14:
[----:B------:R-:W4:Y:S01]  /*3850*/  LDCU UR4, c[0x0][0x39c] ;  /* 0x00007380ff0477ac */ /* 0x000f220008000800 */
[----:B0123--:R-:W-:Y:S01]  /*3860*/  SHF.R.S32.HI R3, RZ, 0x1f, R12 ;  /* 0x0000001fff037819 */ /* 0x00ffe2000001140c */
[----:B------:R-:W0:Y:S01]  /*3870*/  LDCU.64 UR6, c[0x0][0x380] ;  /* 0x00007000ff0677ac */ /* 0x000e220008000a00 */
[C---:B----4-:R-:W-:Y:S01]  /*3880*/  FADD R0, R11.reuse, -UR4 ;  /* 0x800000040b007e21 */ /* 0x050fe20008000000 */
[----:B------:R-:W-:Y:S02]  /*3890*/  FSETP.GT.AND P0, PT, R11, UR4, PT ;  /* 0x000000040b007c0b */ /* 0x000fe4000bf04000 */
[----:B0-----:R-:W-:Y:S02]  /*38a0*/  LEA R2, P1, R12, UR6, 0x2 ;  /* 0x000000060c027c11 */ /* 0x001fe4000f8210ff */
[----:B------:R-:W-:Y:S02]  /*38b0*/  FSEL R5, R0, RZ, P0 ;  /* 0x000000ff00057208 */ /* 0x000fe40000000000 */
[----:B------:R-:W-:-:S05]  /*38c0*/  LEA.HI.X R3, R12, UR7, R3, 0x2, P1 ;  /* 0x000000070c037c11 */ /* 0x000fca00088f1403 */
[----:B------:R-:W-:Y:S01]  /*38d0*/  STG.E desc[UR8][R2.64], R5 ;  /* 0x0000000502007986 */ /* 0x000fe2000c101908 */
[----:B------:R-:W-:Y:S05]  /*38e0*/  EXIT ;  /* 0x000000000000794d */ /* 0x000fea0003800000 */
        .weak           $__internal_0_$__cuda_sm20_sqrt_rn_f32_slowpath
        .type           $__internal_0_$__cuda_sm20_sqrt_rn_f32_slowpath,@function
        .size           $__internal_0_$__cuda_sm20_sqrt_rn_f32_slowpath,(.L_x_29 - $__internal_0_$__cuda_sm20_sqrt_rn_f32_slowpath)
$__internal_0_$__cuda_sm20_sqrt_rn_f32_slowpath:
[----:B------:R-:W-:-:S13]  /*38f0*/  LOP3.LUT P0, RZ, R0, 0x7fffffff, RZ, 0xc0, !PT ;  /* 0x7fffffff00ff7812 */ /* 0x000fda000780c0ff */
[----:B------:R-:W-:Y:S01]  /*3900*/  @!P0 IMAD.MOV.U32 R17, RZ, RZ, R0 ;  /* 0x000000ffff118224 */ /* 0x000fe200078e0000 */
[----:B------:R-:W-:Y:S06]  /*3910*/  @!P0 BRA `(.L_x_27) ;  /* 0x0000000000408947 */ /* 0x000fec0003800000 */
[----:B------:R-:W-:-:S13]  /*3920*/  FSETP.GEU.FTZ.AND P0, PT, R0, RZ, PT ;  /* 0x000000ff0000720b */ /* 0x000fda0003f1e000 */
[----:B------:R-:W-:Y:S01]  /*3930*/  @!P0 IMAD.MOV.U32 R17, RZ, RZ, 0x7fffffff ;  /* 0x7fffffffff118424 */ /* 0x000fe200078e00ff */
[----:B------:R-:W-:Y:S06]  /*3940*/  @!P0 BRA `(.L_x_27) ;  /* 0x0000000000348947 */ /* 0x000fec0003800000 */
[----:B------:R-:W-:-:S13]  /*3950*/  FSETP.GTU.FTZ.AND P0, PT, |R0|, +INF , PT ;  /* 0x7f8000000000780b */ /* 0x000fda0003f1c200 */
[----:B------:R-:W-:Y:S01]  /*3960*/  @P0 FADD.FTZ R17, R0, 1 ;  /* 0x3f80000000110421 */ /* 0x000fe20000010000 */
[----:B------:R-:W-:Y:S06]  /*3970*/  @P0 BRA `(.L_x_27) ;  /* 0x0000000000280947 */ /* 0x000fec0003800000 */
[----:B------:R-:W-:-:S13]  /*3980*/  FSETP.NEU.FTZ.AND P0, PT, |R0|, +INF , PT ;  /* 0x7f8000000000780b */ /* 0x000fda0003f1d200 */
[----:B------:R-:W-:-:S04]  /*3990*/  @P0 FFMA R19, R0, 1.84467440737095516160e+19, RZ ;  /* 0x5f80000000130823 */ /* 0x000fc800000000ff */
[----:B------:R-:W0:Y:S02]  /*39a0*/  @P0 MUFU.RSQ R20, R19 ;  /* 0x0000001300140308 */ /* 0x000e240000001400 */
[----:B0-----:R-:W-:Y:S01]  /*39b0*/  @P0 FMUL.FTZ R22, R19, R20 ;  /* 0x0000001413160220 */ /* 0x001fe20000410000 */
[----:B------:R-:W-:-:S03]  /*39c0*/  @P0 FMUL.FTZ R20, R20, 0.5 ;  /* 0x3f00000014140820 */ /* 0x000fc60000410000 */
[----:B------:R-:W-:-:S04]  /*39d0*/  @P0 FADD.FTZ R17, -R22, -RZ ;  /* 0x800000ff16110221 */ /* 0x000fc80000010100 */
[----:B------:R-:W-:Y:S01]  /*39e0*/  @P0 FFMA R21, R22, R17, R19 ;  /* 0x0000001116150223 */ /* 0x000fe20000000013 */
[----:B------:R-:W-:-:S03]  /*39f0*/  @!P0 IMAD.MOV.U32 R17, RZ, RZ, R0 ;  /* 0x000000ffff118224 */ /* 0x000fc600078e0000 */
[----:B------:R-:W-:-:S04]  /*3a00*/  @P0 FFMA R20, R21, R20, R22 ;  /* 0x0000001415140223 */ /* 0x000fc80000000016 */
[----:B------:R-:W-:-:S07]  /*3a10*/  @P0 FMUL.FTZ R17, R20, 2.3283064365386962891e-10 ;  /* 0x2f80000014110820 */ /* 0x000fce0000410000 */
.L_x_27:
[----:B------:R-:W-:Y:S02]  /*3a20*/  IMAD.MOV.U32 R0, RZ, RZ, R17 ;  /* 0x000000ffff007224 */ /* 0x000fe400078e0011 */
[----:B------:R-:W-:-:S04]  /*3a30*/  IMAD.MOV.U32 R17, RZ, RZ, 0x0 ;  /* 0x00000000ff117424 */ /* 0x000fc800078e00ff */
[----:B------:R-:W-:Y:S05]  /*3a40*/  RET.REL.NODEC R16 `(_Z18monte_carlo_kernelPfiiffffffff) ;  /* 0xffffffc4106c7950 */ /* 0x000fea0003c3ffff */
.L_x_28:
        /* <DEDUP_REMOVED lines=11> */
.L_x_29:


//--------------------- .nv.global.init           --------------------------
	.section	.nv.global.init,"aw",@progbits
	.align	4
.nv.global.init:
	.type		mrg32k3aM1SubSeq,@object
	.size		mrg32k3aM1SubSeq,(mrg32k3aM2SubSeq - mrg32k3aM1SubSeq)
mrg32k3aM1SubSeq:
        /*0000*/ 	.byte	0x0b, 0xcc, 0xee, 0x04, 0x73, 0x29, 0x8b, 0x6f, 0xf6, 0x53, 0x03, 0xf6, 0x23, 0xf6, 0xea, 0xda
        /* <DEDUP_REMOVED lines=125> */
	.type		mrg32k3aM2SubSeq,@object
	.size		mrg32k3aM2SubSeq,(mrg32k3aM1 - mrg32k3aM2SubSeq)
mrg32k3aM2SubSeq:
        /* <DEDUP_REMOVED lines=126> */
	.type		mrg32k3aM1,@object
	.size		mrg32k3aM1,(mrg32k3aM1Seq - mrg32k3aM1)
mrg32k3aM1:
        /* <DEDUP_REMOVED lines=144> */
	.type		mrg32k3aM1Seq,@object
	.size		mrg32k3aM1Seq,(mrg32k3aM2 - mrg32k3aM1Seq)
mrg32k3aM1Seq:
        /* <DEDUP_REMOVED lines=144> */
	.type		mrg32k3aM2,@object
	.size		mrg32k3aM2,(mrg32k3aM2Seq - mrg32k3aM2)
mrg32k3aM2:
        /* <DEDUP_REMOVED lines=144> */
	.type		mrg32k3aM2Seq,@object
	.size		mrg32k3aM2Seq,(precalc_xorwow_matrix - mrg32k3aM2Seq)
mrg32k3aM2Seq:
        /* <DEDUP_REMOVED lines=144> */
	.type		precalc_xorwow_matrix,@object
	.size		precalc_xorwow_matrix,(precalc_xorwow_offset_matrix - precalc_xorwow_matrix)
precalc_xorwow_matrix:
        /* <DEDUP_REMOVED lines=6400> */
	.type		precalc_xorwow_offset_matrix,@object
	.size		precalc_xorwow_offset_matrix,(.L_1 - precalc_xorwow_offset_matrix)
precalc_xorwow_offset_matrix:
        /* <DEDUP_REMOVED lines=6400> */
.L_1:


//--------------------- .nv.shared._Z16reduction_kernelPfS_i --------------------------
	.section	.nv.shared._Z16reduction_kernelPfS_i,"aw",@nobits
	.sectionflags	@""
	.align	16
	.zero		1024


//--------------------- .nv.shared.reserved.0     --------------------------
	.section	.nv.shared.reserved.0,"aw",@nobits
	.weak		__nv_reservedSMEM_offset_0_alias
	.size		__nv_reservedSMEM_offset_0_alias, 0, 64
	.other		__nv_reservedSMEM_offset_0_alias,@"STO_CUDA_RESERVED_SHARED STV_DEFAULT"
__nv_reservedSMEM_offset_0_alias:
	.zero		0
	.zero		64


//--------------------- .nv.shared._Z18monte_carlo_kernelPfiiffffffff --------------------------
	.section	.nv.shared._Z18monte_carlo_kernelPfiiffffffff,"aw",@nobits
	.sectionflags	@""
	.align	16
	.zero		1024


//--------------------- .nv.constant0._Z16reduction_kernelPfS_i --------------------------
	.section	.nv.constant0._Z16reduction_kernelPfS_i,"a",@progbits
	.sectionflags	@""
	.align	4
.nv.constant0._Z16reduction_kernelPfS_i:
	.zero		916


//--------------------- .nv.constant0._Z18monte_carlo_kernelPfiiffffffff --------------------------
	.section	.nv.constant0._Z18monte_carlo_kernelPfiiffffffff,"a",@progbits
	.sectionflags	@""
	.align	4
.nv.constant0._Z18monte_carlo_kernelPfiiffffffff:
	.zero		944


//--------------------- SYMBOLS --------------------------

	.type		.nv.reservedSmem.offset0,@object
	.size		.nv.reservedSmem.offset0,0x4
	.type		.nv.reservedSmem.cap,@object
	.size		.nv.reservedSmem.cap,0x4
